//
// Generated by NVIDIA NVVM Compiler
//
// Compiler Build ID: CL-36424714
// Cuda compilation tools, release 13.0, V13.0.88
// Based on NVVM 20.0.0
//

.version 9.0
.target sm_100
.address_size 64

	// .globl	Rgb2GrayWithPadding
// _ZZ20findMinInThreadBlockE15minValuesShared has been demoted
// _ZZ20findMinInThreadBlockE16minIndicesShared has been demoted

.visible .entry Rgb2GrayWithPadding(
	.param .u64 .ptr .align 1 Rgb2GrayWithPadding_param_0,
	.param .u64 .ptr .align 1 Rgb2GrayWithPadding_param_1,
	.param .u32 Rgb2GrayWithPadding_param_2,
	.param .u32 Rgb2GrayWithPadding_param_3
)
{
	.reg .pred 	%p<11>;
	.reg .b16 	%rs<5>;
	.reg .b32 	%r<23>;
	.reg .b32 	%f<7>;
	.reg .b64 	%rd<11>;

	ld.param.u64 	%rd2, [Rgb2GrayWithPadding_param_0];
	ld.param.u64 	%rd3, [Rgb2GrayWithPadding_param_1];
	ld.param.u32 	%r4, [Rgb2GrayWithPadding_param_2];
	ld.param.u32 	%r6, [Rgb2GrayWithPadding_param_3];
	cvta.to.global.u64 	%rd1, %rd3;
	mov.u32 	%r7, %tid.x;
	mov.u32 	%r8, %ctaid.x;
	mov.u32 	%r9, %ntid.x;
	mad.lo.s32 	%r1, %r8, %r9, %r7;
	mov.u32 	%r10, %tid.y;
	mov.u32 	%r11, %ctaid.y;
	mov.u32 	%r12, %ntid.y;
	mad.lo.s32 	%r13, %r11, %r12, %r10;
	add.s32 	%r3, %r4, 2;
	add.s32 	%r14, %r6, 2;
	setp.ge.s32 	%p1, %r1, %r3;
	setp.ge.s32 	%p2, %r13, %r14;
	or.pred  	%p3, %p1, %p2;
	@%p3 bra 	$L__BB0_4;
	setp.ne.s32 	%p4, %r1, 0;
	add.s32 	%r15, %r4, 1;
	setp.ne.s32 	%p5, %r1, %r15;
	and.pred  	%p6, %p4, %p5;
	setp.ne.s32 	%p7, %r13, 0;
	and.pred  	%p8, %p7, %p6;
	add.s32 	%r16, %r6, 1;
	setp.ne.s32 	%p9, %r13, %r16;
	and.pred  	%p10, %p8, %p9;
	@%p10 bra 	$L__BB0_3;
	mad.lo.s32 	%r22, %r3, %r13, %r1;
	cvt.s64.s32 	%rd9, %r22;
	add.s64 	%rd10, %rd1, %rd9;
	mov.b16 	%rs4, 0;
	st.global.u8 	[%rd10], %rs4;
	bra.uni 	$L__BB0_4;
$L__BB0_3:
	add.s32 	%r17, %r13, -1;
	mad.lo.s32 	%r18, %r4, %r17, %r1;
	mad.lo.s32 	%r19, %r18, 3, -3;
	cvt.s64.s32 	%rd4, %r19;
	cvta.to.global.u64 	%rd5, %rd2;
	add.s64 	%rd6, %rd5, %rd4;
	ld.global.u8 	%rs1, [%rd6];
	ld.global.u8 	%rs2, [%rd6+1];
	ld.global.u8 	%rs3, [%rd6+2];
	cvt.rn.f32.u16 	%f1, %rs1;
	cvt.rn.f32.u16 	%f2, %rs2;
	mul.f32 	%f3, %f2, 0f3F372474;
	fma.rn.f32 	%f4, %f1, 0f3E59999A, %f3;
	cvt.rn.f32.u16 	%f5, %rs3;
	fma.rn.f32 	%f6, %f5, 0f3D93A92A, %f4;
	cvt.rzi.u32.f32 	%r20, %f6;
	mad.lo.s32 	%r21, %r3, %r13, %r1;
	cvt.s64.s32 	%rd7, %r21;
	add.s64 	%rd8, %rd1, %rd7;
	st.global.u8 	[%rd8], %r20;
$L__BB0_4:
	ret;

}
	// .globl	SobelHorizontal
.visible .entry SobelHorizontal(
	.param .u64 .ptr .align 1 SobelHorizontal_param_0,
	.param .u64 .ptr .align 1 SobelHorizontal_param_1,
	.param .u32 SobelHorizontal_param_2,
	.param .u32 SobelHorizontal_param_3
)
{
	.reg .pred 	%p<4>;
	.reg .b16 	%rs<3>;
	.reg .b32 	%r<34>;
	.reg .b32 	%f<3>;
	.reg .b64 	%rd<18>;

	ld.param.u64 	%rd1, [SobelHorizontal_param_0];
	ld.param.u64 	%rd2, [SobelHorizontal_param_1];
	ld.param.u32 	%r3, [SobelHorizontal_param_2];
	ld.param.u32 	%r4, [SobelHorizontal_param_3];
	mov.u32 	%r6, %tid.x;
	mov.u32 	%r7, %ntid.x;
	mov.u32 	%r8, %ctaid.x;
	mad.lo.s32 	%r1, %r7, %r8, %r6;
	mov.u32 	%r9, %tid.y;
	mov.u32 	%r10, %ntid.y;
	mov.u32 	%r11, %ctaid.y;
	mad.lo.s32 	%r12, %r10, %r11, %r9;
	setp.ge.s32 	%p1, %r1, %r3;
	setp.ge.s32 	%p2, %r12, %r4;
	or.pred  	%p3, %p1, %p2;
	@%p3 bra 	$L__BB1_2;
	cvta.to.global.u64 	%rd3, %rd1;
	cvta.to.global.u64 	%rd4, %rd2;
	mul.lo.s32 	%r13, %r3, %r12;
	add.s32 	%r14, %r13, %r1;
	add.s32 	%r15, %r3, %r12;
	shl.b32 	%r16, %r12, 1;
	add.s32 	%r17, %r13, %r16;
	shl.b32 	%r18, %r15, 1;
	add.s32 	%r19, %r18, %r13;
	add.s32 	%r20, %r19, 4;
	add.s32 	%r21, %r17, %r1;
	cvt.s64.s32 	%rd5, %r21;
	add.s64 	%rd6, %rd3, %rd5;
	ld.global.u8 	%r22, [%rd6];
	cvt.s64.s32 	%rd7, %r17;
	cvt.s64.s32 	%rd8, %r1;
	add.s64 	%rd9, %rd7, %rd8;
	add.s64 	%rd10, %rd3, %rd9;
	ld.global.u8 	%rs1, [%rd10+1];
	mul.wide.u16 	%r23, %rs1, 2;
	ld.global.u8 	%r24, [%rd10+2];
	add.s32 	%r25, %r20, %r1;
	cvt.s64.s32 	%rd11, %r25;
	add.s64 	%rd12, %rd3, %rd11;
	ld.global.u8 	%r26, [%rd12];
	cvt.s64.s32 	%rd13, %r20;
	add.s64 	%rd14, %rd13, %rd8;
	add.s64 	%rd15, %rd3, %rd14;
	ld.global.u8 	%rs2, [%rd15+1];
	mul.wide.u16 	%r27, %rs2, 2;
	ld.global.u8 	%r28, [%rd15+2];
	add.s32 	%r29, %r24, %r22;
	add.s32 	%r30, %r23, %r29;
	sub.s32 	%r31, %r26, %r30;
	add.s32 	%r32, %r31, %r27;
	add.s32 	%r33, %r32, %r28;
	cvt.rn.f32.s32 	%f1, %r33;
	abs.f32 	%f2, %f1;
	mul.wide.s32 	%rd16, %r14, 4;
	add.s64 	%rd17, %rd4, %rd16;
	st.global.f32 	[%rd17], %f2;
$L__BB1_2:
	ret;

}
	// .globl	SobelVertical
.visible .entry SobelVertical(
	.param .u64 .ptr .align 1 SobelVertical_param_0,
	.param .u64 .ptr .align 1 SobelVertical_param_1,
	.param .u32 SobelVertical_param_2,
	.param .u32 SobelVertical_param_3
)
{
	.reg .pred 	%p<4>;
	.reg .b32 	%r<28>;
	.reg .b32 	%f<3>;
	.reg .b64 	%rd<14>;

	ld.param.u64 	%rd1, [SobelVertical_param_0];
	ld.param.u64 	%rd2, [SobelVertical_param_1];
	ld.param.u32 	%r3, [SobelVertical_param_2];
	ld.param.u32 	%r4, [SobelVertical_param_3];
	mov.u32 	%r6, %tid.x;
	mov.u32 	%r7, %ntid.x;
	mov.u32 	%r8, %ctaid.x;
	mad.lo.s32 	%r1, %r7, %r8, %r6;
	mov.u32 	%r9, %tid.y;
	mov.u32 	%r10, %ntid.y;
	mov.u32 	%r11, %ctaid.y;
	mad.lo.s32 	%r12, %r10, %r11, %r9;
	setp.ge.s32 	%p1, %r1, %r3;
	setp.ge.s32 	%p2, %r12, %r4;
	or.pred  	%p3, %p1, %p2;
	@%p3 bra 	$L__BB2_2;
	cvta.to.global.u64 	%rd3, %rd1;
	cvta.to.global.u64 	%rd4, %rd2;
	mad.lo.s32 	%r13, %r3, %r12, %r1;
	shl.b32 	%r14, %r12, 1;
	add.s32 	%r15, %r13, %r14;
	cvt.s64.s32 	%rd5, %r15;
	add.s64 	%rd6, %rd3, %rd5;
	ld.global.u8 	%r16, [%rd6];
	add.s64 	%rd7, %rd6, 2;
	ld.global.u8 	%r17, [%rd6+2];
	cvt.s64.s32 	%rd8, %r3;
	add.s64 	%rd9, %rd7, %rd8;
	ld.global.u8 	%r18, [%rd9];
	add.s64 	%rd10, %rd9, 2;
	ld.global.u8 	%r19, [%rd9+2];
	sub.s32 	%r20, %r19, %r18;
	shl.b32 	%r21, %r20, 1;
	add.s64 	%rd11, %rd10, %rd8;
	ld.global.u8 	%r22, [%rd11];
	ld.global.u8 	%r23, [%rd11+2];
	add.s32 	%r24, %r16, %r22;
	sub.s32 	%r25, %r17, %r24;
	add.s32 	%r26, %r25, %r21;
	add.s32 	%r27, %r26, %r23;
	cvt.rn.f32.s32 	%f1, %r27;
	abs.f32 	%f2, %f1;
	mul.wide.s32 	%rd12, %r13, 4;
	add.s64 	%rd13, %rd4, %rd12;
	st.global.f32 	[%rd13], %f2;
$L__BB2_2:
	ret;

}
	// .globl	EnergyMapBackward
.visible .entry EnergyMapBackward(
	.param .u64 .ptr .align 1 EnergyMapBackward_param_0,
	.param .u64 .ptr .align 1 EnergyMapBackward_param_1,
	.param .u64 .ptr .align 1 EnergyMapBackward_param_2,
	.param .u32 EnergyMapBackward_param_3,
	.param .u32 EnergyMapBackward_param_4
)
{
	.reg .pred 	%p<4>;
	.reg .b32 	%r<14>;
	.reg .b32 	%f<4>;
	.reg .b64 	%rd<11>;

	ld.param.u64 	%rd1, [EnergyMapBackward_param_0];
	ld.param.u64 	%rd2, [EnergyMapBackward_param_1];
	ld.param.u64 	%rd3, [EnergyMapBackward_param_2];
	ld.param.u32 	%r3, [EnergyMapBackward_param_3];
	ld.param.u32 	%r4, [EnergyMapBackward_param_4];
	mov.u32 	%r6, %tid.x;
	mov.u32 	%r7, %ntid.x;
	mov.u32 	%r8, %ctaid.x;
	mad.lo.s32 	%r1, %r7, %r8, %r6;
	mov.u32 	%r9, %tid.y;
	mov.u32 	%r10, %ntid.y;
	mov.u32 	%r11, %ctaid.y;
	mad.lo.s32 	%r12, %r10, %r11, %r9;
	setp.ge.s32 	%p1, %r1, %r3;
	setp.ge.s32 	%p2, %r12, %r4;
	or.pred  	%p3, %p1, %p2;
	@%p3 bra 	$L__BB3_2;
	cvta.to.global.u64 	%rd4, %rd1;
	cvta.to.global.u64 	%rd5, %rd2;
	cvta.to.global.u64 	%rd6, %rd3;
	mad.lo.s32 	%r13, %r3, %r12, %r1;
	mul.wide.s32 	%rd7, %r13, 4;
	add.s64 	%rd8, %rd4, %rd7;
	ld.global.f32 	%f1, [%rd8];
	add.s64 	%rd9, %rd5, %rd7;
	ld.global.f32 	%f2, [%rd9];
	add.f32 	%f3, %f1, %f2;
	add.s64 	%rd10, %rd6, %rd7;
	st.global.f32 	[%rd10], %f3;
$L__BB3_2:
	ret;

}
	// .globl	findMinInThreadBlock
.visible .entry findMinInThreadBlock(
	.param .u64 .ptr .align 1 findMinInThreadBlock_param_0,
	.param .u64 .ptr .align 1 findMinInThreadBlock_param_1,
	.param .u32 findMinInThreadBlock_param_2
)
{
	.reg .pred 	%p<10>;
	.reg .b32 	%r<28>;
	.reg .b32 	%f<7>;
	.reg .b64 	%rd<9>;
	// demoted variable
	.shared .align 4 .b8 _ZZ20findMinInThreadBlockE15minValuesShared[4096];
	// demoted variable
	.shared .align 4 .b8 _ZZ20findMinInThreadBlockE16minIndicesShared[4096];
	ld.param.u64 	%rd1, [findMinInThreadBlock_param_0];
	ld.param.u64 	%rd2, [findMinInThreadBlock_param_1];
	ld.param.u32 	%r15, [findMinInThreadBlock_param_2];
	mov.u32 	%r1, %tid.x;
	mov.u32 	%r2, %ntid.x;
	mov.u32 	%r3, %ctaid.x;
	mad.lo.s32 	%r4, %r2, %r3, %r1;
	setp.ge.s32 	%p1, %r4, %r15;
	mov.f32 	%f6, 0f7F7FFFFF;
	mov.b32 	%r25, -1;
	@%p1 bra 	$L__BB4_2;
	cvta.to.global.u64 	%rd3, %rd1;
	mul.wide.s32 	%rd4, %r4, 4;
	add.s64 	%rd5, %rd3, %rd4;
	ld.global.f32 	%f6, [%rd5];
	mov.u32 	%r25, %r4;
$L__BB4_2:
	shl.b32 	%r16, %r1, 2;
	mov.u32 	%r17, _ZZ20findMinInThreadBlockE15minValuesShared;
	add.s32 	%r6, %r17, %r16;
	st.shared.f32 	[%r6], %f6;
	mov.u32 	%r18, _ZZ20findMinInThreadBlockE16minIndicesShared;
	add.s32 	%r7, %r18, %r16;
	st.shared.u32 	[%r7], %r25;
	bar.sync 	0;
	setp.lt.u32 	%p2, %r2, 2;
	@%p2 bra 	$L__BB4_12;
	mov.u32 	%r26, %r2;
$L__BB4_4:
	mov.u32 	%r8, %r26;
	shr.u32 	%r26, %r8, 1;
	setp.ge.u32 	%p3, %r1, %r26;
	@%p3 bra 	$L__BB4_11;
	add.s32 	%r19, %r26, %r1;
	setp.ge.u32 	%p4, %r19, %r2;
	@%p4 bra 	$L__BB4_11;
	shl.b32 	%r10, %r26, 2;
	add.s32 	%r20, %r6, %r10;
	ld.shared.f32 	%f3, [%r20];
	ld.shared.f32 	%f4, [%r6];
	setp.geu.f32 	%p5, %f3, %f4;
	@%p5 bra 	$L__BB4_8;
	add.s32 	%r23, %r7, %r10;
	ld.shared.u32 	%r27, [%r23];
	bra.uni 	$L__BB4_10;
$L__BB4_8:
	setp.neu.f32 	%p6, %f3, %f4;
	@%p6 bra 	$L__BB4_11;
	add.s32 	%r21, %r7, %r10;
	ld.shared.u32 	%r27, [%r21];
	ld.shared.u32 	%r22, [%r7];
	setp.ge.s32 	%p7, %r27, %r22;
	@%p7 bra 	$L__BB4_11;
$L__BB4_10:
	st.shared.f32 	[%r6], %f3;
	st.shared.u32 	[%r7], %r27;
$L__BB4_11:
	bar.sync 	0;
	setp.gt.u32 	%p8, %r8, 3;
	@%p8 bra 	$L__BB4_4;
$L__BB4_12:
	setp.ne.s32 	%p9, %r1, 0;
	@%p9 bra 	$L__BB4_14;
	ld.shared.u32 	%r24, [_ZZ20findMinInThreadBlockE16minIndicesShared];
	cvta.to.global.u64 	%rd6, %rd2;
	mul.wide.u32 	%rd7, %r3, 4;
	add.s64 	%rd8, %rd6, %rd7;
	st.global.u32 	[%rd8], %r24;
$L__BB4_14:
	ret;

}
	// .globl	cumulativeMapBackward
.visible .entry cumulativeMapBackward(
	.param .u64 .ptr .align 1 cumulativeMapBackward_param_0,
	.param .u64 .ptr .align 1 cumulativeMapBackward_param_1,
	.param .u32 cumulativeMapBackward_param_2,
	.param .u32 cumulativeMapBackward_param_3
)
{
	.reg .pred 	%p<25>;
	.reg .b32 	%r<82>;
	.reg .b32 	%f<92>;
	.reg .b64 	%rd<82>;

	ld.param.u64 	%rd16, [cumulativeMapBackward_param_0];
	ld.param.u64 	%rd17, [cumulativeMapBackward_param_1];
	ld.param.u32 	%r23, [cumulativeMapBackward_param_2];
	ld.param.u32 	%r24, [cumulativeMapBackward_param_3];
	cvta.to.global.u64 	%rd1, %rd16;
	cvta.to.global.u64 	%rd2, %rd17;
	mov.u32 	%r1, %tid.x;
	mov.u32 	%r25, %ntid.x;
	mov.u32 	%r26, %ctaid.x;
	mul.lo.s32 	%r2, %r25, %r26;
	add.s32 	%r3, %r2, %r1;
	setp.gt.s32 	%p1, %r3, 1023;
	setp.lt.s32 	%p2, %r23, 2;
	or.pred  	%p3, %p1, %p2;
	@%p3 bra 	$L__BB5_46;
	add.s32 	%r4, %r3, 1024;
	max.s32 	%r28, %r24, %r4;
	not.b32 	%r29, %r2;
	add.s32 	%r30, %r28, %r29;
	sub.s32 	%r5, %r30, %r1;
	and.b32  	%r6, %r5, 3072;
	add.s32 	%r7, %r3, 1;
	add.s32 	%r8, %r3, 1025;
	add.s32 	%r9, %r3, 2048;
	add.s32 	%r10, %r3, 2049;
	add.s32 	%r11, %r3, 3072;
	mov.b32 	%r77, 1;
	rem.s32 	%r46, %r10, %r24;
	rem.s32 	%r42, %r8, %r24;
	rem.s32 	%r33, %r7, %r24;
$L__BB5_2:
	setp.ge.s32 	%p4, %r3, %r24;
	@%p4 bra 	$L__BB5_45;
	setp.eq.s32 	%p5, %r6, 3072;
	add.s32 	%r31, %r77, -1;
	mul.lo.s32 	%r13, %r31, %r24;
	mul.lo.s32 	%r14, %r77, %r24;
	mov.u32 	%r79, %r3;
	@%p5 bra 	$L__BB5_22;
	add.s32 	%r15, %r3, %r13;
	rem.s32 	%r32, %r3, %r24;
	setp.eq.s32 	%p6, %r32, 0;
	@%p6 bra 	$L__BB5_8;
	setp.eq.s32 	%p7, %r33, 0;
	@%p7 bra 	$L__BB5_7;
	mul.wide.s32 	%rd18, %r15, 4;
	add.s64 	%rd19, %rd2, %rd18;
	ld.global.f32 	%f29, [%rd19];
	ld.global.f32 	%f30, [%rd19+4];
	min.f32 	%f31, %f29, %f30;
	cvt.rzi.s32.f32 	%r35, %f31;
	cvt.rn.f32.s32 	%f85, %r35;
	mov.b32 	%r78, -1;
	bra.uni 	$L__BB5_9;
$L__BB5_7:
	mul.wide.s32 	%rd20, %r15, 4;
	add.s64 	%rd21, %rd2, %rd20;
	ld.global.f32 	%f85, [%rd21];
	mov.b32 	%r78, -1;
	bra.uni 	$L__BB5_9;
$L__BB5_8:
	mul.wide.s32 	%rd22, %r15, 4;
	add.s64 	%rd23, %rd2, %rd22;
	ld.global.f32 	%f85, [%rd23];
	mov.b32 	%r78, 1;
$L__BB5_9:
	setp.eq.s32 	%p8, %r6, 0;
	add.s32 	%r38, %r78, %r15;
	mul.wide.s32 	%rd24, %r38, 4;
	add.s64 	%rd25, %rd2, %rd24;
	ld.global.f32 	%f32, [%rd25];
	min.f32 	%f33, %f85, %f32;
	cvt.rzi.s32.f32 	%r39, %f33;
	add.s32 	%r40, %r15, %r24;
	mul.wide.s32 	%rd26, %r40, 4;
	add.s64 	%rd27, %rd1, %rd26;
	ld.global.f32 	%f34, [%rd27];
	cvt.rn.f32.s32 	%f35, %r39;
	add.f32 	%f36, %f34, %f35;
	add.s64 	%rd28, %rd2, %rd26;
	st.global.f32 	[%rd28], %f36;
	mov.u32 	%r79, %r4;
	@%p8 bra 	$L__BB5_22;
	rem.s32 	%r41, %r4, %r24;
	setp.eq.s32 	%p9, %r41, 0;
	cvt.s64.s32 	%rd29, %r13;
	cvt.s64.s32 	%rd3, %r3;
	add.s64 	%rd30, %rd3, %rd29;
	shl.b64 	%rd31, %rd30, 2;
	add.s64 	%rd4, %rd2, %rd31;
	@%p9 bra 	$L__BB5_14;
	setp.eq.s32 	%p10, %r42, 0;
	@%p10 bra 	$L__BB5_13;
	ld.global.f32 	%f37, [%rd4+4096];
	ld.global.f32 	%f38, [%rd4+4100];
	min.f32 	%f39, %f37, %f38;
	cvt.rzi.s32.f32 	%r43, %f39;
	cvt.rn.f32.s32 	%f86, %r43;
	mov.b64 	%rd77, -1;
	bra.uni 	$L__BB5_15;
$L__BB5_13:
	ld.global.f32 	%f86, [%rd4+4096];
	mov.b64 	%rd77, -1;
	bra.uni 	$L__BB5_15;
$L__BB5_14:
	ld.global.f32 	%f86, [%rd4+4096];
	mov.b64 	%rd77, 1;
$L__BB5_15:
	setp.eq.s32 	%p11, %r6, 1024;
	shl.b64 	%rd35, %rd77, 2;
	add.s64 	%rd36, %rd4, %rd35;
	ld.global.f32 	%f40, [%rd36+4096];
	min.f32 	%f41, %f86, %f40;
	cvt.rzi.s32.f32 	%r44, %f41;
	cvt.s64.s32 	%rd37, %r14;
	add.s64 	%rd38, %rd3, %rd37;
	shl.b64 	%rd39, %rd38, 2;
	add.s64 	%rd6, %rd1, %rd39;
	ld.global.f32 	%f42, [%rd6+4096];
	cvt.rn.f32.s32 	%f43, %r44;
	add.f32 	%f44, %f42, %f43;
	add.s64 	%rd7, %rd2, %rd39;
	st.global.f32 	[%rd7+4096], %f44;
	mov.u32 	%r79, %r9;
	@%p11 bra 	$L__BB5_22;
	rem.s32 	%r45, %r9, %r24;
	setp.eq.s32 	%p12, %r45, 0;
	@%p12 bra 	$L__BB5_20;
	setp.eq.s32 	%p13, %r46, 0;
	@%p13 bra 	$L__BB5_19;
	ld.global.f32 	%f45, [%rd4+8192];
	ld.global.f32 	%f46, [%rd4+8196];
	min.f32 	%f47, %f45, %f46;
	cvt.rzi.s32.f32 	%r47, %f47;
	cvt.rn.f32.s32 	%f87, %r47;
	mov.b64 	%rd78, -1;
	bra.uni 	$L__BB5_21;
$L__BB5_19:
	ld.global.f32 	%f87, [%rd4+8192];
	mov.b64 	%rd78, -1;
	bra.uni 	$L__BB5_21;
$L__BB5_20:
	ld.global.f32 	%f87, [%rd4+8192];
	mov.b64 	%rd78, 1;
$L__BB5_21:
	shl.b64 	%rd43, %rd78, 2;
	add.s64 	%rd44, %rd4, %rd43;
	ld.global.f32 	%f48, [%rd44+8192];
	min.f32 	%f49, %f87, %f48;
	cvt.rzi.s32.f32 	%r48, %f49;
	ld.global.f32 	%f50, [%rd6+8192];
	cvt.rn.f32.s32 	%f51, %r48;
	add.f32 	%f52, %f50, %f51;
	st.global.f32 	[%rd7+8192], %f52;
	mov.u32 	%r79, %r11;
$L__BB5_22:
	setp.lt.u32 	%p14, %r5, 3072;
	@%p14 bra 	$L__BB5_45;
	cvt.s64.s32 	%rd56, %r13;
$L__BB5_24:
	add.s32 	%r19, %r79, %r13;
	rem.s32 	%r49, %r79, %r24;
	setp.ne.s32 	%p15, %r49, 0;
	@%p15 bra 	$L__BB5_26;
	mul.wide.s32 	%rd49, %r19, 4;
	add.s64 	%rd50, %rd2, %rd49;
	ld.global.f32 	%f88, [%rd50];
	mov.b32 	%r81, 1;
	bra.uni 	$L__BB5_29;
$L__BB5_26:
	add.s32 	%r50, %r79, 1;
	rem.s32 	%r51, %r50, %r24;
	setp.ne.s32 	%p16, %r51, 0;
	@%p16 bra 	$L__BB5_28;
	mul.wide.s32 	%rd47, %r19, 4;
	add.s64 	%rd48, %rd2, %rd47;
	ld.global.f32 	%f88, [%rd48];
	mov.b32 	%r81, -1;
	bra.uni 	$L__BB5_29;
$L__BB5_28:
	mul.wide.s32 	%rd45, %r19, 4;
	add.s64 	%rd46, %rd2, %rd45;
	ld.global.f32 	%f53, [%rd46];
	ld.global.f32 	%f54, [%rd46+4];
	min.f32 	%f55, %f53, %f54;
	cvt.rzi.s32.f32 	%r53, %f55;
	cvt.rn.f32.s32 	%f88, %r53;
	mov.b32 	%r81, -1;
$L__BB5_29:
	add.s32 	%r56, %r81, %r19;
	mul.wide.s32 	%rd51, %r56, 4;
	add.s64 	%rd52, %rd2, %rd51;
	ld.global.f32 	%f56, [%rd52];
	min.f32 	%f57, %f88, %f56;
	cvt.rzi.s32.f32 	%r57, %f57;
	add.s32 	%r58, %r19, %r24;
	mul.wide.s32 	%rd53, %r58, 4;
	add.s64 	%rd54, %rd1, %rd53;
	ld.global.f32 	%f58, [%rd54];
	cvt.rn.f32.s32 	%f59, %r57;
	add.f32 	%f60, %f58, %f59;
	add.s64 	%rd55, %rd2, %rd53;
	st.global.f32 	[%rd55], %f60;
	add.s32 	%r59, %r79, 1024;
	rem.s32 	%r60, %r59, %r24;
	setp.eq.s32 	%p17, %r60, 0;
	cvt.s64.s32 	%rd9, %r79;
	add.s64 	%rd57, %rd9, %rd56;
	shl.b64 	%rd58, %rd57, 2;
	add.s64 	%rd10, %rd2, %rd58;
	@%p17 bra 	$L__BB5_33;
	add.s32 	%r61, %r79, 1025;
	rem.s32 	%r62, %r61, %r24;
	setp.eq.s32 	%p18, %r62, 0;
	@%p18 bra 	$L__BB5_32;
	ld.global.f32 	%f61, [%rd10+4096];
	ld.global.f32 	%f62, [%rd10+4100];
	min.f32 	%f63, %f61, %f62;
	cvt.rzi.s32.f32 	%r63, %f63;
	cvt.rn.f32.s32 	%f89, %r63;
	mov.b64 	%rd79, -1;
	bra.uni 	$L__BB5_34;
$L__BB5_32:
	ld.global.f32 	%f89, [%rd10+4096];
	mov.b64 	%rd79, -1;
	bra.uni 	$L__BB5_34;
$L__BB5_33:
	ld.global.f32 	%f89, [%rd10+4096];
	mov.b64 	%rd79, 1;
$L__BB5_34:
	shl.b64 	%rd62, %rd79, 2;
	add.s64 	%rd63, %rd10, %rd62;
	ld.global.f32 	%f64, [%rd63+4096];
	min.f32 	%f65, %f89, %f64;
	cvt.rzi.s32.f32 	%r64, %f65;
	cvt.s64.s32 	%rd64, %r14;
	add.s64 	%rd65, %rd9, %rd64;
	shl.b64 	%rd66, %rd65, 2;
	add.s64 	%rd12, %rd1, %rd66;
	ld.global.f32 	%f66, [%rd12+4096];
	cvt.rn.f32.s32 	%f67, %r64;
	add.f32 	%f68, %f66, %f67;
	add.s64 	%rd13, %rd2, %rd66;
	st.global.f32 	[%rd13+4096], %f68;
	add.s32 	%r65, %r79, 2048;
	rem.s32 	%r66, %r65, %r24;
	setp.eq.s32 	%p19, %r66, 0;
	@%p19 bra 	$L__BB5_38;
	add.s32 	%r67, %r79, 2049;
	rem.s32 	%r68, %r67, %r24;
	setp.eq.s32 	%p20, %r68, 0;
	@%p20 bra 	$L__BB5_37;
	ld.global.f32 	%f69, [%rd10+8192];
	ld.global.f32 	%f70, [%rd10+8196];
	min.f32 	%f71, %f69, %f70;
	cvt.rzi.s32.f32 	%r69, %f71;
	cvt.rn.f32.s32 	%f90, %r69;
	mov.b64 	%rd80, -1;
	bra.uni 	$L__BB5_39;
$L__BB5_37:
	ld.global.f32 	%f90, [%rd10+8192];
	mov.b64 	%rd80, -1;
	bra.uni 	$L__BB5_39;
$L__BB5_38:
	ld.global.f32 	%f90, [%rd10+8192];
	mov.b64 	%rd80, 1;
$L__BB5_39:
	shl.b64 	%rd70, %rd80, 2;
	add.s64 	%rd71, %rd10, %rd70;
	ld.global.f32 	%f72, [%rd71+8192];
	min.f32 	%f73, %f90, %f72;
	cvt.rzi.s32.f32 	%r70, %f73;
	ld.global.f32 	%f74, [%rd12+8192];
	cvt.rn.f32.s32 	%f75, %r70;
	add.f32 	%f76, %f74, %f75;
	st.global.f32 	[%rd13+8192], %f76;
	add.s32 	%r71, %r79, 3072;
	rem.s32 	%r72, %r71, %r24;
	setp.eq.s32 	%p21, %r72, 0;
	@%p21 bra 	$L__BB5_43;
	add.s32 	%r73, %r79, 3073;
	rem.s32 	%r74, %r73, %r24;
	setp.eq.s32 	%p22, %r74, 0;
	@%p22 bra 	$L__BB5_42;
	ld.global.f32 	%f77, [%rd10+12288];
	ld.global.f32 	%f78, [%rd10+12292];
	min.f32 	%f79, %f77, %f78;
	cvt.rzi.s32.f32 	%r75, %f79;
	cvt.rn.f32.s32 	%f91, %r75;
	mov.b64 	%rd81, -1;
	bra.uni 	$L__BB5_44;
$L__BB5_42:
	ld.global.f32 	%f91, [%rd10+12288];
	mov.b64 	%rd81, -1;
	bra.uni 	$L__BB5_44;
$L__BB5_43:
	ld.global.f32 	%f91, [%rd10+12288];
	mov.b64 	%rd81, 1;
$L__BB5_44:
	shl.b64 	%rd75, %rd81, 2;
	add.s64 	%rd76, %rd10, %rd75;
	ld.global.f32 	%f80, [%rd76+12288];
	min.f32 	%f81, %f91, %f80;
	cvt.rzi.s32.f32 	%r76, %f81;
	ld.global.f32 	%f82, [%rd12+12288];
	cvt.rn.f32.s32 	%f83, %r76;
	add.f32 	%f84, %f82, %f83;
	st.global.f32 	[%rd13+12288], %f84;
	add.s32 	%r79, %r79, 4096;
	setp.lt.s32 	%p23, %r79, %r24;
	@%p23 bra 	$L__BB5_24;
$L__BB5_45:
	bar.sync 	0;
	add.s32 	%r77, %r77, 1;
	setp.ne.s32 	%p24, %r77, %r23;
	@%p24 bra 	$L__BB5_2;
$L__BB5_46:
	ret;

}
	// .globl	removeVerticalSeam
.visible .entry removeVerticalSeam(
	.param .u64 .ptr .align 1 removeVerticalSeam_param_0,
	.param .u64 .ptr .align 1 removeVerticalSeam_param_1,
	.param .u64 .ptr .align 1 removeVerticalSeam_param_2,
	.param .u32 removeVerticalSeam_param_3,
	.param .u32 removeVerticalSeam_param_4
)
{
	.reg .pred 	%p<3>;
	.reg .b16 	%rs<2>;
	.reg .b32 	%r<17>;
	.reg .b64 	%rd<13>;

	ld.param.u64 	%rd1, [removeVerticalSeam_param_0];
	ld.param.u64 	%rd2, [removeVerticalSeam_param_1];
	ld.param.u64 	%rd3, [removeVerticalSeam_param_2];
	ld.param.u32 	%r3, [removeVerticalSeam_param_3];
	ld.param.u32 	%r4, [removeVerticalSeam_param_4];
	mov.u32 	%r5, %tid.x;
	mov.u32 	%r6, %ctaid.x;
	mov.u32 	%r7, %ntid.x;
	mad.lo.s32 	%r1, %r6, %r7, %r5;
	add.s32 	%r8, %r4, 2;
	add.s32 	%r2, %r3, 1;
	mad.lo.s32 	%r9, %r8, %r3, %r8;
	setp.ge.s32 	%p1, %r1, %r9;
	@%p1 bra 	$L__BB6_2;
	cvta.to.global.u64 	%rd4, %rd1;
	cvta.to.global.u64 	%rd5, %rd2;
	cvta.to.global.u64 	%rd6, %rd3;
	div.s32 	%r10, %r1, %r2;
	mul.lo.s32 	%r11, %r10, %r2;
	sub.s32 	%r12, %r1, %r11;
	mul.wide.s32 	%rd7, %r10, 4;
	add.s64 	%rd8, %rd4, %rd7;
	ld.global.u32 	%r13, [%rd8];
	setp.ge.s32 	%p2, %r12, %r13;
	selp.u32 	%r14, 1, 0, %p2;
	add.s32 	%r15, %r10, %r1;
	add.s32 	%r16, %r15, %r14;
	cvt.s64.s32 	%rd9, %r16;
	add.s64 	%rd10, %rd5, %rd9;
	ld.global.u8 	%rs1, [%rd10];
	cvt.s64.s32 	%rd11, %r1;
	add.s64 	%rd12, %rd6, %rd11;
	st.global.u8 	[%rd12], %rs1;
$L__BB6_2:
	ret;

}
	// .globl	removeVerticalSeamMaps
.visible .entry removeVerticalSeamMaps(
	.param .u64 .ptr .align 1 removeVerticalSeamMaps_param_0,
	.param .u64 .ptr .align 1 removeVerticalSeamMaps_param_1,
	.param .u64 .ptr .align 1 removeVerticalSeamMaps_param_2,
	.param .u64 .ptr .align 1 removeVerticalSeamMaps_param_3,
	.param .u64 .ptr .align 1 removeVerticalSeamMaps_param_4,
	.param .u64 .ptr .align 1 removeVerticalSeamMaps_param_5,
	.param .u64 .ptr .align 1 removeVerticalSeamMaps_param_6,
	.param .u32 removeVerticalSeamMaps_param_7,
	.param .u32 removeVerticalSeamMaps_param_8
)
{
	.reg .pred 	%p<3>;
	.reg .b32 	%r<16>;
	.reg .b32 	%f<4>;
	.reg .b64 	%rd<27>;

	ld.param.u64 	%rd2, [removeVerticalSeamMaps_param_1];
	ld.param.u64 	%rd4, [removeVerticalSeamMaps_param_3];
	ld.param.u64 	%rd5, [removeVerticalSeamMaps_param_4];
	ld.param.u64 	%rd6, [removeVerticalSeamMaps_param_5];
	ld.param.u64 	%rd7, [removeVerticalSeamMaps_param_6];
	ld.param.u32 	%r3, [removeVerticalSeamMaps_param_7];
	ld.param.u32 	%r4, [removeVerticalSeamMaps_param_8];
	mov.u32 	%r5, %tid.x;
	mov.u32 	%r6, %ctaid.x;
	mov.u32 	%r7, %ntid.x;
	mad.lo.s32 	%r1, %r6, %r7, %r5;
	add.s32 	%r2, %r3, -1;
	mul.lo.s32 	%r8, %r4, %r2;
	setp.ge.s32 	%p1, %r1, %r8;
	@%p1 bra 	$L__BB7_2;
	ld.param.u64 	%rd26, [removeVerticalSeamMaps_param_2];
	ld.param.u64 	%rd25, [removeVerticalSeamMaps_param_0];
	cvta.to.global.u64 	%rd8, %rd25;
	cvta.to.global.u64 	%rd9, %rd2;
	cvta.to.global.u64 	%rd10, %rd26;
	cvta.to.global.u64 	%rd11, %rd4;
	cvta.to.global.u64 	%rd12, %rd5;
	cvta.to.global.u64 	%rd13, %rd6;
	cvta.to.global.u64 	%rd14, %rd7;
	div.s32 	%r9, %r1, %r2;
	mul.lo.s32 	%r10, %r9, %r2;
	sub.s32 	%r11, %r1, %r10;
	mul.wide.s32 	%rd15, %r9, 4;
	add.s64 	%rd16, %rd8, %rd15;
	ld.global.u32 	%r12, [%rd16+4];
	setp.ge.s32 	%p2, %r11, %r12;
	selp.u32 	%r13, 1, 0, %p2;
	add.s32 	%r14, %r9, %r1;
	add.s32 	%r15, %r14, %r13;
	mul.wide.s32 	%rd17, %r15, 4;
	add.s64 	%rd18, %rd9, %rd17;
	ld.global.f32 	%f1, [%rd18];
	mul.wide.s32 	%rd19, %r1, 4;
	add.s64 	%rd20, %rd10, %rd19;
	st.global.f32 	[%rd20], %f1;
	add.s64 	%rd21, %rd11, %rd17;
	ld.global.f32 	%f2, [%rd21];
	add.s64 	%rd22, %rd12, %rd19;
	st.global.f32 	[%rd22], %f2;
	add.s64 	%rd23, %rd13, %rd17;
	ld.global.f32 	%f3, [%rd23];
	add.s64 	%rd24, %rd14, %rd19;
	st.global.f32 	[%rd24], %f3;
$L__BB7_2:
	ret;

}
	// .globl	removeSeamRGB
.visible .entry removeSeamRGB(
	.param .u64 .ptr .align 1 removeSeamRGB_param_0,
	.param .u64 .ptr .align 1 removeSeamRGB_param_1,
	.param .u64 .ptr .align 1 removeSeamRGB_param_2,
	.param .u64 .ptr .align 1 removeSeamRGB_param_3,
	.param .u64 .ptr .align 1 removeSeamRGB_param_4,
	.param .u64 .ptr .align 1 removeSeamRGB_param_5,
	.param .u64 .ptr .align 1 removeSeamRGB_param_6,
	.param .u32 removeSeamRGB_param_7,
	.param .u32 removeSeamRGB_param_8
)
{
	.reg .pred 	%p<3>;
	.reg .b16 	%rs<4>;
	.reg .b32 	%r<16>;
	.reg .b64 	%rd<27>;

	ld.param.u64 	%rd2, [removeSeamRGB_param_1];
	ld.param.u64 	%rd4, [removeSeamRGB_param_3];
	ld.param.u64 	%rd5, [removeSeamRGB_param_4];
	ld.param.u64 	%rd6, [removeSeamRGB_param_5];
	ld.param.u64 	%rd7, [removeSeamRGB_param_6];
	ld.param.u32 	%r3, [removeSeamRGB_param_7];
	ld.param.u32 	%r4, [removeSeamRGB_param_8];
	mov.u32 	%r5, %tid.x;
	mov.u32 	%r6, %ctaid.x;
	mov.u32 	%r7, %ntid.x;
	mad.lo.s32 	%r1, %r6, %r7, %r5;
	add.s32 	%r2, %r3, -1;
	mul.lo.s32 	%r8, %r4, %r2;
	setp.ge.s32 	%p1, %r1, %r8;
	@%p1 bra 	$L__BB8_2;
	ld.param.u64 	%rd26, [removeSeamRGB_param_2];
	ld.param.u64 	%rd25, [removeSeamRGB_param_0];
	cvta.to.global.u64 	%rd8, %rd7;
	cvta.to.global.u64 	%rd9, %rd25;
	cvta.to.global.u64 	%rd10, %rd4;
	cvta.to.global.u64 	%rd11, %rd2;
	cvta.to.global.u64 	%rd12, %rd5;
	cvta.to.global.u64 	%rd13, %rd26;
	cvta.to.global.u64 	%rd14, %rd6;
	div.s32 	%r9, %r1, %r2;
	mul.lo.s32 	%r10, %r9, %r2;
	sub.s32 	%r11, %r1, %r10;
	mul.wide.s32 	%rd15, %r9, 4;
	add.s64 	%rd16, %rd8, %rd15;
	ld.global.u32 	%r12, [%rd16+4];
	setp.ge.s32 	%p2, %r11, %r12;
	selp.u32 	%r13, 1, 0, %p2;
	add.s32 	%r14, %r9, %r1;
	add.s32 	%r15, %r14, %r13;
	cvt.s64.s32 	%rd17, %r15;
	add.s64 	%rd18, %rd9, %rd17;
	ld.global.u8 	%rs1, [%rd18];
	cvt.s64.s32 	%rd19, %r1;
	add.s64 	%rd20, %rd10, %rd19;
	st.global.u8 	[%rd20], %rs1;
	add.s64 	%rd21, %rd11, %rd17;
	ld.global.u8 	%rs2, [%rd21];
	add.s64 	%rd22, %rd12, %rd19;
	st.global.u8 	[%rd22], %rs2;
	add.s64 	%rd23, %rd13, %rd17;
	ld.global.u8 	%rs3, [%rd23];
	add.s64 	%rd24, %rd14, %rd19;
	st.global.u8 	[%rd24], %rs3;
$L__BB8_2:
	ret;

}
	// .globl	updateEnergyMap
.visible .entry updateEnergyMap(
	.param .u64 .ptr .align 1 updateEnergyMap_param_0,
	.param .u64 .ptr .align 1 updateEnergyMap_param_1,
	.param .u64 .ptr .align 1 updateEnergyMap_param_2,
	.param .u64 .ptr .align 1 updateEnergyMap_param_3,
	.param .u64 .ptr .align 1 updateEnergyMap_param_4,
	.param .u32 updateEnergyMap_param_5,
	.param .u32 updateEnergyMap_param_6
)
{
	.reg .pred 	%p<5>;
	.reg .b16 	%rs<5>;
	.reg .b32 	%r<38>;
	.reg .b32 	%f<6>;
	.reg .b64 	%rd<26>;

	ld.param.u64 	%rd1, [updateEnergyMap_param_0];
	ld.param.u64 	%rd2, [updateEnergyMap_param_1];
	ld.param.u64 	%rd3, [updateEnergyMap_param_2];
	ld.param.u64 	%rd4, [updateEnergyMap_param_3];
	ld.param.u64 	%rd5, [updateEnergyMap_param_4];
	ld.param.u32 	%r3, [updateEnergyMap_param_5];
	ld.param.u32 	%r4, [updateEnergyMap_param_6];
	mov.u32 	%r5, %tid.y;
	mov.u32 	%r6, %ctaid.y;
	mov.u32 	%r7, %ntid.y;
	mad.lo.s32 	%r1, %r6, %r7, %r5;
	setp.ge.s32 	%p1, %r1, %r4;
	@%p1 bra 	$L__BB9_3;
	cvta.to.global.u64 	%rd6, %rd1;
	mul.wide.u32 	%rd7, %r1, 4;
	add.s64 	%rd8, %rd6, %rd7;
	ld.global.u32 	%r8, [%rd8];
	mov.u32 	%r9, %ntid.x;
	mov.u32 	%r10, %ctaid.x;
	mov.u32 	%r11, %tid.x;
	mad.lo.s32 	%r12, %r10, %r9, %r11;
	add.s32 	%r13, %r12, %r8;
	setp.lt.s32 	%p2, %r13, 1;
	add.s32 	%r14, %r3, -1;
	setp.ge.s32 	%p3, %r13, %r14;
	or.pred  	%p4, %p2, %p3;
	@%p4 bra 	$L__BB9_3;
	cvta.to.global.u64 	%rd9, %rd2;
	add.s32 	%r15, %r3, 2;
	mad.lo.s32 	%r16, %r15, %r1, %r15;
	add.s32 	%r17, %r13, %r16;
	cvt.s64.s32 	%rd10, %r17;
	not.b32 	%r18, %r3;
	cvt.s64.s32 	%rd11, %r18;
	add.s64 	%rd12, %rd11, %rd10;
	add.s64 	%rd13, %rd9, %rd12;
	ld.global.u8 	%r19, [%rd13+-2];
	add.s64 	%rd14, %rd9, %rd10;
	ld.global.u8 	%rs1, [%rd14+-1];
	mul.wide.u16 	%r20, %rs1, 2;
	cvt.s64.s32 	%rd15, %r3;
	add.s64 	%rd16, %rd10, %rd15;
	add.s64 	%rd17, %rd16, %rd9;
	ld.global.u8 	%r21, [%rd17+1];
	add.s32 	%r22, %r21, %r19;
	add.s32 	%r23, %r20, %r22;
	ld.global.u8 	%r24, [%rd13];
	sub.s32 	%r25, %r24, %r23;
	ld.global.u8 	%rs2, [%rd14+1];
	mul.wide.u16 	%r26, %rs2, 2;
	add.s32 	%r27, %r25, %r26;
	ld.global.u8 	%r28, [%rd17+3];
	add.s32 	%r29, %r27, %r28;
	cvt.rn.f32.s32 	%f1, %r29;
	abs.f32 	%f2, %f1;
	ld.global.u8 	%rs3, [%rd13+-1];
	mul.wide.u16 	%r30, %rs3, 2;
	add.s32 	%r31, %r24, %r19;
	add.s32 	%r32, %r30, %r31;
	sub.s32 	%r33, %r21, %r32;
	add.s64 	%rd18, %rd14, %rd15;
	ld.global.u8 	%rs4, [%rd18+2];
	mul.wide.u16 	%r34, %rs4, 2;
	add.s32 	%r35, %r33, %r34;
	add.s32 	%r36, %r35, %r28;
	cvt.rn.f32.s32 	%f3, %r36;
	abs.f32 	%f4, %f3;
	add.f32 	%f5, %f2, %f4;
	mad.lo.s32 	%r37, %r3, %r1, %r13;
	cvta.to.global.u64 	%rd19, %rd3;
	mul.wide.s32 	%rd20, %r37, 4;
	add.s64 	%rd21, %rd19, %rd20;
	st.global.f32 	[%rd21], %f2;
	cvta.to.global.u64 	%rd22, %rd4;
	add.s64 	%rd23, %rd22, %rd20;
	st.global.f32 	[%rd23], %f4;
	cvta.to.global.u64 	%rd24, %rd5;
	add.s64 	%rd25, %rd24, %rd20;
	st.global.f32 	[%rd25], %f5;
$L__BB9_3:
	ret;

}


// ===== COMPILED SASS (sm_100) =====

	.target	sm_100

	.elftype	@"ET_EXEC"


//--------------------- .note.nv.tkinfo           --------------------------
	.section	.note.nv.tkinfo,"",@"SHT_NOTE"
	.sectionflags	@"SHF_NOTE_NV_TKINFO"
	.tkinfo
        /*0018*/ 	.word	0x00000002
        /*0030*/ 	.string	""
        /*0030*/ 	.string	"ptxas"
        /*0030*/ 	.string	"Cuda compilation tools, release 13.0, V13.0.88"
        /*0030*/ 	.string	"Build cuda_13.0.r13.0/compiler.36424714_0"
        /*0030*/ 	.string	"-arch sm_100 -m 64 "



//--------------------- .note.nv.cuinfo           --------------------------
	.section	.note.nv.cuinfo,"",@"SHT_NOTE"
	.sectionflags	@"SHF_NOTE_NV_CUINFO"
        /*0018*/ 	.short	0x0002
        /*001a*/ 	.short	0x0064
        /*001c*/ 	.short	0x0082
	.zero		2


//--------------------- .nv.info                  --------------------------
	.section	.nv.info,"",@"SHT_CUDA_INFO"
	.align	4


	//----- nvinfo : EIATTR_REGCOUNT
	.align		4
        /*0000*/ 	.byte	0x04, 0x2f
        /*0002*/ 	.short	(.L_1 - .L_0)
	.align		4
.L_0:
        /*0004*/ 	.word	index@(Rgb2GrayWithPadding)
        /*0008*/ 	.word	0x0000000c


	//----- nvinfo : EIATTR_FRAME_SIZE
	.align		4
.L_1:
        /*000c*/ 	.byte	0x04, 0x11
        /*000e*/ 	.short	(.L_3 - .L_2)
	.align		4
.L_2:
        /*0010*/ 	.word	index@(Rgb2GrayWithPadding)
        /*0014*/ 	.word	0x00000000


	//----- nvinfo : EIATTR_REGCOUNT
	.align		4
.L_3:
        /*0018*/ 	.byte	0x04, 0x2f
        /*001a*/ 	.short	(.L_5 - .L_4)
	.align		4
.L_4:
        /*001c*/ 	.word	index@(SobelHorizontal)
        /*0020*/ 	.word	0x00000014


	//----- nvinfo : EIATTR_FRAME_SIZE
	.align		4
.L_5:
        /*0024*/ 	.byte	0x04, 0x11
        /*0026*/ 	.short	(.L_7 - .L_6)
	.align		4
.L_6:
        /*0028*/ 	.word	index@(SobelHorizontal)
        /*002c*/ 	.word	0x00000000


	//----- nvinfo : EIATTR_REGCOUNT
	.align		4
.L_7:
        /*0030*/ 	.byte	0x04, 0x2f
        /*0032*/ 	.short	(.L_9 - .L_8)
	.align		4
.L_8:
        /*0034*/ 	.word	index@(SobelVertical)
        /*0038*/ 	.word	0x00000012


	//----- nvinfo : EIATTR_FRAME_SIZE
	.align		4
.L_9:
        /*003c*/ 	.byte	0x04, 0x11
        /*003e*/ 	.short	(.L_11 - .L_10)
	.align		4
.L_10:
        /*0040*/ 	.word	index@(SobelVertical)
        /*0044*/ 	.word	0x00000000


	//----- nvinfo : EIATTR_REGCOUNT
	.align		4
.L_11:
        /*0048*/ 	.byte	0x04, 0x2f
        /*004a*/ 	.short	(.L_13 - .L_12)
	.align		4
.L_12:
        /*004c*/ 	.word	index@(EnergyMapBackward)
        /*0050*/ 	.word	0x0000000c


	//----- nvinfo : EIATTR_FRAME_SIZE
	.align		4
.L_13:
        /*0054*/ 	.byte	0x04, 0x11
        /*0056*/ 	.short	(.L_15 - .L_14)
	.align		4
.L_14:
        /*0058*/ 	.word	index@(EnergyMapBackward)
        /*005c*/ 	.word	0x00000000


	//----- nvinfo : EIATTR_REGCOUNT
	.align		4
.L_15:
        /*0060*/ 	.byte	0x04, 0x2f
        /*0062*/ 	.short	(.L_17 - .L_16)
	.align		4
.L_16:
        /*0064*/ 	.word	index@(findMinInThreadBlock)
        /*0068*/ 	.word	0x0000000d


	//----- nvinfo : EIATTR_FRAME_SIZE
	.align		4
.L_17:
        /*006c*/ 	.byte	0x04, 0x11
        /*006e*/ 	.short	(.L_19 - .L_18)
	.align		4
.L_18:
        /*0070*/ 	.word	index@(findMinInThreadBlock)
        /*0074*/ 	.word	0x00000000


	//----- nvinfo : EIATTR_REGCOUNT
	.align		4
.L_19:
        /*0078*/ 	.byte	0x04, 0x2f
        /*007a*/ 	.short	(.L_21 - .L_20)
	.align		4
.L_20:
        /*007c*/ 	.word	index@(cumulativeMapBackward)
        /*0080*/ 	.word	0x0000001e


	//----- nvinfo : EIATTR_FRAME_SIZE
	.align		4
.L_21:
        /*0084*/ 	.byte	0x04, 0x11
        /*0086*/ 	.short	(.L_23 - .L_22)
	.align		4
.L_22:
        /*0088*/ 	.word	index@(cumulativeMapBackward)
        /*008c*/ 	.word	0x00000000


	//----- nvinfo : EIATTR_REGCOUNT
	.align		4
.L_23:
        /*0090*/ 	.byte	0x04, 0x2f
        /*0092*/ 	.short	(.L_25 - .L_24)
	.align		4
.L_24:
        /*0094*/ 	.word	index@(removeVerticalSeam)
        /*0098*/ 	.word	0x0000000d


	//----- nvinfo : EIATTR_FRAME_SIZE
	.align		4
.L_25:
        /*009c*/ 	.byte	0x04, 0x11
        /*009e*/ 	.short	(.L_27 - .L_26)
	.align		4
.L_26:
        /*00a0*/ 	.word	index@(removeVerticalSeam)
        /*00a4*/ 	.word	0x00000000


	//----- nvinfo : EIATTR_REGCOUNT
	.align		4
.L_27:
        /*00a8*/ 	.byte	0x04, 0x2f
        /*00aa*/ 	.short	(.L_29 - .L_28)
	.align		4
.L_28:
        /*00ac*/ 	.word	index@(removeVerticalSeamMaps)
        /*00b0*/ 	.word	0x00000012


	//----- nvinfo : EIATTR_FRAME_SIZE
	.align		4
.L_29:
        /*00b4*/ 	.byte	0x04, 0x11
        /*00b6*/ 	.short	(.L_31 - .L_30)
	.align		4
.L_30:
        /*00b8*/ 	.word	index@(removeVerticalSeamMaps)
        /*00bc*/ 	.word	0x00000000


	//----- nvinfo : EIATTR_REGCOUNT
	.align		4
.L_31:
        /*00c0*/ 	.byte	0x04, 0x2f
        /*00c2*/ 	.short	(.L_33 - .L_32)
	.align		4
.L_32:
        /*00c4*/ 	.word	index@(removeSeamRGB)
        /*00c8*/ 	.word	0x00000010


	//----- nvinfo : EIATTR_FRAME_SIZE
	.align		4
.L_33:
        /*00cc*/ 	.byte	0x04, 0x11
        /*00ce*/ 	.short	(.L_35 - .L_34)
	.align		4
.L_34:
        /*00d0*/ 	.word	index@(removeSeamRGB)
        /*00d4*/ 	.word	0x00000000


	//----- nvinfo : EIATTR_REGCOUNT
	.align		4
.L_35:
        /*00d8*/ 	.byte	0x04, 0x2f
        /*00da*/ 	.short	(.L_37 - .L_36)
	.align		4
.L_36:
        /*00dc*/ 	.word	index@(updateEnergyMap)
        /*00e0*/ 	.word	0x0000001c


	//----- nvinfo : EIATTR_FRAME_SIZE
	.align		4
.L_37:
        /*00e4*/ 	.byte	0x04, 0x11
        /*00e6*/ 	.short	(.L_39 - .L_38)
	.align		4
.L_38:
        /*00e8*/ 	.word	index@(updateEnergyMap)
        /*00ec*/ 	.word	0x00000000


	//----- nvinfo : EIATTR_MIN_STACK_SIZE
	.align		4
.L_39:
        /*00f0*/ 	.byte	0x04, 0x12
        /*00f2*/ 	.short	(.L_41 - .L_40)
	.align		4
.L_40:
        /*00f4*/ 	.word	index@(updateEnergyMap)
        /*00f8*/ 	.word	0x00000000


	//----- nvinfo : EIATTR_MIN_STACK_SIZE
	.align		4
.L_41:
        /*00fc*/ 	.byte	0x04, 0x12
        /*00fe*/ 	.short	(.L_43 - .L_42)
	.align		4
.L_42:
        /*0100*/ 	.word	index@(removeSeamRGB)
        /*0104*/ 	.word	0x00000000


	//----- nvinfo : EIATTR_MIN_STACK_SIZE
	.align		4
.L_43:
        /*0108*/ 	.byte	0x04, 0x12
        /*010a*/ 	.short	(.L_45 - .L_44)
	.align		4
.L_44:
        /*010c*/ 	.word	index@(removeVerticalSeamMaps)
        /*0110*/ 	.word	0x00000000


	//----- nvinfo : EIATTR_MIN_STACK_SIZE
	.align		4
.L_45:
        /*0114*/ 	.byte	0x04, 0x12
        /*0116*/ 	.short	(.L_47 - .L_46)
	.align		4
.L_46:
        /*0118*/ 	.word	index@(removeVerticalSeam)
        /*011c*/ 	.word	0x00000000


	//----- nvinfo : EIATTR_MIN_STACK_SIZE
	.align		4
.L_47:
        /*0120*/ 	.byte	0x04, 0x12
        /*0122*/ 	.short	(.L_49 - .L_48)
	.align		4
.L_48:
        /*0124*/ 	.word	index@(cumulativeMapBackward)
        /*0128*/ 	.word	0x00000000


	//----- nvinfo : EIATTR_MIN_STACK_SIZE
	.align		4
.L_49:
        /*012c*/ 	.byte	0x04, 0x12
        /*012e*/ 	.short	(.L_51 - .L_50)
	.align		4
.L_50:
        /*0130*/ 	.word	index@(findMinInThreadBlock)
        /*0134*/ 	.word	0x00000000


	//----- nvinfo : EIATTR_MIN_STACK_SIZE
	.align		4
.L_51:
        /*0138*/ 	.byte	0x04, 0x12
        /*013a*/ 	.short	(.L_53 - .L_52)
	.align		4
.L_52:
        /*013c*/ 	.word	index@(EnergyMapBackward)
        /*0140*/ 	.word	0x00000000


	//----- nvinfo : EIATTR_MIN_STACK_SIZE
	.align		4
.L_53:
        /*0144*/ 	.byte	0x04, 0x12
        /*0146*/ 	.short	(.L_55 - .L_54)
	.align		4
.L_54:
        /*0148*/ 	.word	index@(SobelVertical)
        /*014c*/ 	.word	0x00000000


	//----- nvinfo : EIATTR_MIN_STACK_SIZE
	.align		4
.L_55:
        /*0150*/ 	.byte	0x04, 0x12
        /*0152*/ 	.short	(.L_57 - .L_56)
	.align		4
.L_56:
        /*0154*/ 	.word	index@(SobelHorizontal)
        /*0158*/ 	.word	0x00000000


	//----- nvinfo : EIATTR_MIN_STACK_SIZE
	.align		4
.L_57:
        /*015c*/ 	.byte	0x04, 0x12
        /*015e*/ 	.short	(.L_59 - .L_58)
	.align		4
.L_58:
        /*0160*/ 	.word	index@(Rgb2GrayWithPadding)
        /*0164*/ 	.word	0x00000000
.L_59:


//--------------------- .nv.compat                --------------------------
	.section	.nv.compat,"",@"SHT_CUDA_COMPAT_INFO"
	.align	4
        /*0000*/ 	.byte	0x02, 0x09, 0x00, 0x00, 0x02, 0x02, 0x01, 0x00, 0x02, 0x05, 0x05, 0x00, 0x03, 0x07, 0x01, 0x01
        /*0010*/ 	.byte	0x02, 0x03, 0x00, 0x00, 0x02, 0x06, 0x01, 0x00, 0x04, 0x0b, 0x08, 0x00, 0x09, 0x00, 0x00, 0x00
        /*0020*/ 	.byte	0x00, 0x00, 0x00, 0x00


//--------------------- .nv.info.updateEnergyMap  --------------------------
	.section	.nv.info.updateEnergyMap,"",@"SHT_CUDA_INFO"
	.sectionflags	@""
	.align	4


	//----- nvinfo : EIATTR_CUDA_API_VERSION
	.align		4
        /*0000*/ 	.byte	0x04, 0x37
        /*0002*/ 	.short	(.L_61 - .L_60)
.L_60:
        /*0004*/ 	.word	0x00000082


	//----- nvinfo : EIATTR_KPARAM_INFO
	.align		4
.L_61:
        /*0008*/ 	.byte	0x04, 0x17
        /*000a*/ 	.short	(.L_63 - .L_62)
.L_62:
        /*000c*/ 	.word	0x00000000
        /*0010*/ 	.short	0x0006
        /*0012*/ 	.short	0x002c
        /*0014*/ 	.byte	0x00, 0xf0, 0x11, 0x00


	//----- nvinfo : EIATTR_KPARAM_INFO
	.align		4
.L_63:
        /*0018*/ 	.byte	0x04, 0x17
        /*001a*/ 	.short	(.L_65 - .L_64)
.L_64:
        /*001c*/ 	.word	0x00000000
        /*0020*/ 	.short	0x0005
        /*0022*/ 	.short	0x0028
        /*0024*/ 	.byte	0x00, 0xf0, 0x11, 0x00


	//----- nvinfo : EIATTR_KPARAM_INFO
	.align		4
.L_65:
        /*0028*/ 	.byte	0x04, 0x17
        /*002a*/ 	.short	(.L_67 - .L_66)
.L_66:
        /*002c*/ 	.word	0x00000000
        /*0030*/ 	.short	0x0004
        /*0032*/ 	.short	0x0020
        /*0034*/ 	.byte	0x00, 0xf5, 0x21, 0x00


	//----- nvinfo : EIATTR_KPARAM_INFO
	.align		4
.L_67:
        /*0038*/ 	.byte	0x04, 0x17
        /*003a*/ 	.short	(.L_69 - .L_68)
.L_68:
        /*003c*/ 	.word	0x00000000
        /*0040*/ 	.short	0x0003
        /*0042*/ 	.short	0x0018
        /*0044*/ 	.byte	0x00, 0xf5, 0x21, 0x00


	//----- nvinfo : EIATTR_KPARAM_INFO
	.align		4
.L_69:
        /*0048*/ 	.byte	0x04, 0x17
        /*004a*/ 	.short	(.L_71 - .L_70)
.L_70:
        /*004c*/ 	.word	0x00000000
        /*0050*/ 	.short	0x0002
        /*0052*/ 	.short	0x0010
        /*0054*/ 	.byte	0x00, 0xf5, 0x21, 0x00


	//----- nvinfo : EIATTR_KPARAM_INFO
	.align		4
.L_71:
        /*0058*/ 	.byte	0x04, 0x17
        /*005a*/ 	.short	(.L_73 - .L_72)
.L_72:
        /*005c*/ 	.word	0x00000000
        /*0060*/ 	.short	0x0001
        /*0062*/ 	.short	0x0008
        /*0064*/ 	.byte	0x00, 0xf5, 0x21, 0x00


	//----- nvinfo : EIATTR_KPARAM_INFO
	.align		4
.L_73:
        /*0068*/ 	.byte	0x04, 0x17
        /*006a*/ 	.short	(.L_75 - .L_74)
.L_74:
        /*006c*/ 	.word	0x00000000
        /*0070*/ 	.short	0x0000
        /*0072*/ 	.short	0x0000
        /*0074*/ 	.byte	0x00, 0xf5, 0x21, 0x00


	//----- nvinfo : EIATTR_SPARSE_MMA_MASK
	.align		4
.L_75:
        /*0078*/ 	.byte	0x03, 0x50
        /*007a*/ 	.short	0x0000


	//----- nvinfo : EIATTR_MAXREG_COUNT
	.align		4
        /*007c*/ 	.byte	0x03, 0x1b
        /*007e*/ 	.short	0x00ff


	//----- nvinfo : EIATTR_MERCURY_ISA_VERSION
	.align		4
        /*0080*/ 	.byte	0x03, 0x5f
        /*0082*/ 	.short	0x0101


	//----- nvinfo : EIATTR_VRC_CTA_INIT_COUNT
	.align		4
        /*0084*/ 	.byte	0x02, 0x4a
	.zero		1
	.zero		1


	//----- nvinfo : EIATTR_EXIT_INSTR_OFFSETS
	.align		4
        /*0088*/ 	.byte	0x04, 0x1c
        /*008a*/ 	.short	(.L_77 - .L_76)


	//   ....[0]....
.L_76:
        /*008c*/ 	.word	0x00000070


	//   ....[1]....
        /*0090*/ 	.word	0x00000150


	//   ....[2]....
        /*0094*/ 	.word	0x00000470


	//----- nvinfo : EIATTR_CBANK_PARAM_SIZE
	.align		4
.L_77:
        /*0098*/ 	.byte	0x03, 0x19
        /*009a*/ 	.short	0x0030


	//----- nvinfo : EIATTR_PARAM_CBANK
	.align		4
        /*009c*/ 	.byte	0x04, 0x0a
        /*009e*/ 	.short	(.L_79 - .L_78)
	.align		4
.L_78:
        /*00a0*/ 	.word	index@(.nv.constant0.updateEnergyMap)
        /*00a4*/ 	.short	0x0380
        /*00a6*/ 	.short	0x0030


	//----- nvinfo : EIATTR_SW_WAR
	.align		4
.L_79:
        /*00a8*/ 	.byte	0x04, 0x36
        /*00aa*/ 	.short	(.L_81 - .L_80)
.L_80:
        /*00ac*/ 	.word	0x00000008
.L_81:


//--------------------- .nv.info.removeSeamRGB    --------------------------
	.section	.nv.info.removeSeamRGB,"",@"SHT_CUDA_INFO"
	.sectionflags	@""
	.align	4


	//----- nvinfo : EIATTR_CUDA_API_VERSION
	.align		4
        /*0000*/ 	.byte	0x04, 0x37
        /*0002*/ 	.short	(.L_83 - .L_82)
.L_82:
        /*0004*/ 	.word	0x00000082


	//----- nvinfo : EIATTR_KPARAM_INFO
	.align		4
.L_83:
        /*0008*/ 	.byte	0x04, 0x17
        /*000a*/ 	.short	(.L_85 - .L_84)
.L_84:
        /*000c*/ 	.word	0x00000000
        /*0010*/ 	.short	0x0008
        /*0012*/ 	.short	0x003c
        /*0014*/ 	.byte	0x00, 0xf0, 0x11, 0x00


	//----- nvinfo : EIATTR_KPARAM_INFO
	.align		4
.L_85:
        /*0018*/ 	.byte	0x04, 0x17
        /*001a*/ 	.short	(.L_87 - .L_86)
.L_86:
        /*001c*/ 	.word	0x00000000
        /*0020*/ 	.short	0x0007
        /*0022*/ 	.short	0x0038
        /*0024*/ 	.byte	0x00, 0xf0, 0x11, 0x00


	//----- nvinfo : EIATTR_KPARAM_INFO
	.align		4
.L_87:
        /*0028*/ 	.byte	0x04, 0x17
        /*002a*/ 	.short	(.L_89 - .L_88)
.L_88:
        /*002c*/ 	.word	0x00000000
        /*0030*/ 	.short	0x0006
        /*0032*/ 	.short	0x0030
        /*0034*/ 	.byte	0x00, 0xf5, 0x21, 0x00


	//----- nvinfo : EIATTR_KPARAM_INFO
	.align		4
.L_89:
        /*0038*/ 	.byte	0x04, 0x17
        /*003a*/ 	.short	(.L_91 - .L_90)
.L_90:
        /*003c*/ 	.word	0x00000000
        /*0040*/ 	.short	0x0005
        /*0042*/ 	.short	0x0028
        /*0044*/ 	.byte	0x00, 0xf5, 0x21, 0x00


	//----- nvinfo : EIATTR_KPARAM_INFO
	.align		4
.L_91:
        /*0048*/ 	.byte	0x04, 0x17
        /*004a*/ 	.short	(.L_93 - .L_92)
.L_92:
        /*004c*/ 	.word	0x00000000
        /*0050*/ 	.short	0x0004
        /*0052*/ 	.short	0x0020
        /*0054*/ 	.byte	0x00, 0xf5, 0x21, 0x00


	//----- nvinfo : EIATTR_KPARAM_INFO
	.align		4
.L_93:
        /*0058*/ 	.byte	0x04, 0x17
        /*005a*/ 	.short	(.L_95 - .L_94)
.L_94:
        /*005c*/ 	.word	0x00000000
        /*0060*/ 	.short	0x0003
        /*0062*/ 	.short	0x0018
        /*0064*/ 	.byte	0x00, 0xf5, 0x21, 0x00


	//----- nvinfo : EIATTR_KPARAM_INFO
	.align		4
.L_95:
        /*0068*/ 	.byte	0x04, 0x17
        /*006a*/ 	.short	(.L_97 - .L_96)
.L_96:
        /*006c*/ 	.word	0x00000000
        /*0070*/ 	.short	0x0002
        /*0072*/ 	.short	0x0010
        /*0074*/ 	.byte	0x00, 0xf5, 0x21, 0x00


	//----- nvinfo : EIATTR_KPARAM_INFO
	.align		4
.L_97:
        /*0078*/ 	.byte	0x04, 0x17
        /*007a*/ 	.short	(.L_99 - .L_98)
.L_98:
        /*007c*/ 	.word	0x00000000
        /*0080*/ 	.short	0x0001
        /*0082*/ 	.short	0x0008
        /*0084*/ 	.byte	0x00, 0xf5, 0x21, 0x00


	//----- nvinfo : EIATTR_KPARAM_INFO
	.align		4
.L_99:
        /*0088*/ 	.byte	0x04, 0x17
        /*008a*/ 	.short	(.L_101 - .L_100)
.L_100:
        /*008c*/ 	.word	0x00000000
        /*0090*/ 	.short	0x0000
        /*0092*/ 	.short	0x0000
        /*0094*/ 	.byte	0x00, 0xf5, 0x21, 0x00


	//----- nvinfo : EIATTR_SPARSE_MMA_MASK
	.align		4
.L_101:
        /*0098*/ 	.byte	0x03, 0x50
        /*009a*/ 	.short	0x0000


	//----- nvinfo : EIATTR_MAXREG_COUNT
	.align		4
        /*009c*/ 	.byte	0x03, 0x1b
        /*009e*/ 	.short	0x00ff


	//----- nvinfo : EIATTR_MERCURY_ISA_VERSION
	.align		4
        /*00a0*/ 	.byte	0x03, 0x5f
        /*00a2*/ 	.short	0x0101


	//----- nvinfo : EIATTR_VRC_CTA_INIT_COUNT
	.align		4
        /*00a4*/ 	.byte	0x02, 0x4a
	.zero		1
	.zero		1


	//----- nvinfo : EIATTR_EXIT_INSTR_OFFSETS
	.align		4
        /*00a8*/ 	.byte	0x04, 0x1c
        /*00aa*/ 	.short	(.L_103 - .L_102)


	//   ....[0]....
.L_102:
        /*00ac*/ 	.word	0x00000090


	//   ....[1]....
        /*00b0*/ 	.word	0x00000440


	//----- nvinfo : EIATTR_CBANK_PARAM_SIZE
	.align		4
.L_103:
        /*00b4*/ 	.byte	0x03, 0x19
        /*00b6*/ 	.short	0x0040


	//----- nvinfo : EIATTR_PARAM_CBANK
	.align		4
        /*00b8*/ 	.byte	0x04, 0x0a
        /*00ba*/ 	.short	(.L_105 - .L_104)
	.align		4
.L_104:
        /*00bc*/ 	.word	index@(.nv.constant0.removeSeamRGB)
        /*00c0*/ 	.short	0x0380
        /*00c2*/ 	.short	0x0040


	//----- nvinfo : EIATTR_SW_WAR
	.align		4
.L_105:
        /*00c4*/ 	.byte	0x04, 0x36
        /*00c6*/ 	.short	(.L_107 - .L_106)
.L_106:
        /*00c8*/ 	.word	0x00000008
.L_107:


//--------------------- .nv.info.removeVerticalSeamMaps --------------------------
	.section	.nv.info.removeVerticalSeamMaps,"",@"SHT_CUDA_INFO"
	.sectionflags	@""
	.align	4


	//----- nvinfo : EIATTR_CUDA_API_VERSION
	.align		4
        /*0000*/ 	.byte	0x04, 0x37
        /*0002*/ 	.short	(.L_109 - .L_108)
.L_108:
        /*0004*/ 	.word	0x00000082


	//----- nvinfo : EIATTR_KPARAM_INFO
	.align		4
.L_109:
        /*0008*/ 	.byte	0x04, 0x17
        /*000a*/ 	.short	(.L_111 - .L_110)
.L_110:
        /*000c*/ 	.word	0x00000000
        /*0010*/ 	.short	0x0008
        /*0012*/ 	.short	0x003c
        /*0014*/ 	.byte	0x00, 0xf0, 0x11, 0x00


	//----- nvinfo : EIATTR_KPARAM_INFO
	.align		4
.L_111:
        /*0018*/ 	.byte	0x04, 0x17
        /*001a*/ 	.short	(.L_113 - .L_112)
.L_112:
        /*001c*/ 	.word	0x00000000
        /*0020*/ 	.short	0x0007
        /*0022*/ 	.short	0x0038
        /*0024*/ 	.byte	0x00, 0xf0, 0x11, 0x00


	//----- nvinfo : EIATTR_KPARAM_INFO
	.align		4
.L_113:
        /*0028*/ 	.byte	0x04, 0x17
        /*002a*/ 	.short	(.L_115 - .L_114)
.L_114:
        /*002c*/ 	.word	0x00000000
        /*0030*/ 	.short	0x0006
        /*0032*/ 	.short	0x0030
        /*0034*/ 	.byte	0x00, 0xf5, 0x21, 0x00


	//----- nvinfo : EIATTR_KPARAM_INFO
	.align		4
.L_115:
        /*0038*/ 	.byte	0x04, 0x17
        /*003a*/ 	.short	(.L_117 - .L_116)
.L_116:
        /*003c*/ 	.word	0x00000000
        /*0040*/ 	.short	0x0005
        /*0042*/ 	.short	0x0028
        /*0044*/ 	.byte	0x00, 0xf5, 0x21, 0x00


	//----- nvinfo : EIATTR_KPARAM_INFO
	.align		4
.L_117:
        /*0048*/ 	.byte	0x04, 0x17
        /*004a*/ 	.short	(.L_119 - .L_118)
.L_118:
        /*004c*/ 	.word	0x00000000
        /*0050*/ 	.short	0x0004
        /*0052*/ 	.short	0x0020
        /*0054*/ 	.byte	0x00, 0xf5, 0x21, 0x00


	//----- nvinfo : EIATTR_KPARAM_INFO
	.align		4
.L_119:
        /*0058*/ 	.byte	0x04, 0x17
        /*005a*/ 	.short	(.L_121 - .L_120)
.L_120:
        /*005c*/ 	.word	0x00000000
        /*0060*/ 	.short	0x0003
        /*0062*/ 	.short	0x0018
        /*0064*/ 	.byte	0x00, 0xf5, 0x21, 0x00


	//----- nvinfo : EIATTR_KPARAM_INFO
	.align		4
.L_121:
        /*0068*/ 	.byte	0x04, 0x17
        /*006a*/ 	.short	(.L_123 - .L_122)
.L_122:
        /*006c*/ 	.word	0x00000000
        /*0070*/ 	.short	0x0002
        /*0072*/ 	.short	0x0010
        /*0074*/ 	.byte	0x00, 0xf5, 0x21, 0x00


	//----- nvinfo : EIATTR_KPARAM_INFO
	.align		4
.L_123:
        /*0078*/ 	.byte	0x04, 0x17
        /*007a*/ 	.short	(.L_125 - .L_124)
.L_124:
        /*007c*/ 	.word	0x00000000
        /*0080*/ 	.short	0x0001
        /*0082*/ 	.short	0x0008
        /*0084*/ 	.byte	0x00, 0xf5, 0x21, 0x00


	//----- nvinfo : EIATTR_KPARAM_INFO
	.align		4
.L_125:
        /*0088*/ 	.byte	0x04, 0x17
        /*008a*/ 	.short	(.L_127 - .L_126)
.L_126:
        /*008c*/ 	.word	0x00000000
        /*0090*/ 	.short	0x0000
        /*0092*/ 	.short	0x0000
        /*0094*/ 	.byte	0x00, 0xf5, 0x21, 0x00


	//----- nvinfo : EIATTR_SPARSE_MMA_MASK
	.align		4
.L_127:
        /*0098*/ 	.byte	0x03, 0x50
        /*009a*/ 	.short	0x0000


	//----- nvinfo : EIATTR_MAXREG_COUNT
	.align		4
        /*009c*/ 	.byte	0x03, 0x1b
        /*009e*/ 	.short	0x00ff


	//----- nvinfo : EIATTR_MERCURY_ISA_VERSION
	.align		4
        /*00a0*/ 	.byte	0x03, 0x5f
        /*00a2*/ 	.short	0x0101


	//----- nvinfo : EIATTR_VRC_CTA_INIT_COUNT
	.align		4
        /*00a4*/ 	.byte	0x02, 0x4a
	.zero		1
	.zero		1


	//----- nvinfo : EIATTR_EXIT_INSTR_OFFSETS
	.align		4
        /*00a8*/ 	.byte	0x04, 0x1c
        /*00aa*/ 	.short	(.L_129 - .L_128)


	//   ....[0]....
.L_128:
        /*00ac*/ 	.word	0x00000090


	//   ....[1]....
        /*00b0*/ 	.word	0x000003f0


	//----- nvinfo : EIATTR_CBANK_PARAM_SIZE
	.align		4
.L_129:
        /*00b4*/ 	.byte	0x03, 0x19
        /*00b6*/ 	.short	0x0040


	//----- nvinfo : EIATTR_PARAM_CBANK
	.align		4
        /*00b8*/ 	.byte	0x04, 0x0a
        /*00ba*/ 	.short	(.L_131 - .L_130)
	.align		4
.L_130:
        /*00bc*/ 	.word	index@(.nv.constant0.removeVerticalSeamMaps)
        /*00c0*/ 	.short	0x0380
        /*00c2*/ 	.short	0x0040


	//----- nvinfo : EIATTR_SW_WAR
	.align		4
.L_131:
        /*00c4*/ 	.byte	0x04, 0x36
        /*00c6*/ 	.short	(.L_133 - .L_132)
.L_132:
        /*00c8*/ 	.word	0x00000008
.L_133:


//--------------------- .nv.info.removeVerticalSeam --------------------------
	.section	.nv.info.removeVerticalSeam,"",@"SHT_CUDA_INFO"
	.sectionflags	@""
	.align	4


	//----- nvinfo : EIATTR_CUDA_API_VERSION
	.align		4
        /*0000*/ 	.byte	0x04, 0x37
        /*0002*/ 	.short	(.L_135 - .L_134)
.L_134:
        /*0004*/ 	.word	0x00000082


	//----- nvinfo : EIATTR_KPARAM_INFO
	.align		4
.L_135:
        /*0008*/ 	.byte	0x04, 0x17
        /*000a*/ 	.short	(.L_137 - .L_136)
.L_136:
        /*000c*/ 	.word	0x00000000
        /*0010*/ 	.short	0x0004
        /*0012*/ 	.short	0x001c
        /*0014*/ 	.byte	0x00, 0xf0, 0x11, 0x00


	//----- nvinfo : EIATTR_KPARAM_INFO
	.align		4
.L_137:
        /*0018*/ 	.byte	0x04, 0x17
        /*001a*/ 	.short	(.L_139 - .L_138)
.L_138:
        /*001c*/ 	.word	0x00000000
        /*0020*/ 	.short	0x0003
        /*0022*/ 	.short	0x0018
        /*0024*/ 	.byte	0x00, 0xf0, 0x11, 0x00


	//----- nvinfo : EIATTR_KPARAM_INFO
	.align		4
.L_139:
        /*0028*/ 	.byte	0x04, 0x17
        /*002a*/ 	.short	(.L_141 - .L_140)
.L_140:
        /*002c*/ 	.word	0x00000000
        /*0030*/ 	.short	0x0002
        /*0032*/ 	.short	0x0010
        /*0034*/ 	.byte	0x00, 0xf5, 0x21, 0x00


	//----- nvinfo : EIATTR_KPARAM_INFO
	.align		4
.L_141:
        /*0038*/ 	.byte	0x04, 0x17
        /*003a*/ 	.short	(.L_143 - .L_142)
.L_142:
        /*003c*/ 	.word	0x00000000
        /*0040*/ 	.short	0x0001
        /*0042*/ 	.short	0x0008
        /*0044*/ 	.byte	0x00, 0xf5, 0x21, 0x00


	//----- nvinfo : EIATTR_KPARAM_INFO
	.align		4
.L_143:
        /*0048*/ 	.byte	0x04, 0x17
        /*004a*/ 	.short	(.L_145 - .L_144)
.L_144:
        /*004c*/ 	.word	0x00000000
        /*0050*/ 	.short	0x0000
        /*0052*/ 	.short	0x0000
        /*0054*/ 	.byte	0x00, 0xf5, 0x21, 0x00


	//----- nvinfo : EIATTR_SPARSE_MMA_MASK
	.align		4
.L_145:
        /*0058*/ 	.byte	0x03, 0x50
        /*005a*/ 	.short	0x0000


	//----- nvinfo : EIATTR_MAXREG_COUNT
	.align		4
        /*005c*/ 	.byte	0x03, 0x1b
        /*005e*/ 	.short	0x00ff


	//----- nvinfo : EIATTR_MERCURY_ISA_VERSION
	.align		4
        /*0060*/ 	.byte	0x03, 0x5f
        /*0062*/ 	.short	0x0101


	//----- nvinfo : EIATTR_VRC_CTA_INIT_COUNT
	.align		4
        /*0064*/ 	.byte	0x02, 0x4a
	.zero		1
	.zero		1


	//----- nvinfo : EIATTR_EXIT_INSTR_OFFSETS
	.align		4
        /*0068*/ 	.byte	0x04, 0x1c
        /*006a*/ 	.short	(.L_147 - .L_146)


	//   ....[0]....
.L_146:
        /*006c*/ 	.word	0x00000090


	//   ....[1]....
        /*0070*/ 	.word	0x00000360


	//----- nvinfo : EIATTR_CBANK_PARAM_SIZE
	.align		4
.L_147:
        /*0074*/ 	.byte	0x03, 0x19
        /*0076*/ 	.short	0x0020


	//----- nvinfo : EIATTR_PARAM_CBANK
	.align		4
        /*0078*/ 	.byte	0x04, 0x0a
        /*007a*/ 	.short	(.L_149 - .L_148)
	.align		4
.L_148:
        /*007c*/ 	.word	index@(.nv.constant0.removeVerticalSeam)
        /*0080*/ 	.short	0x0380
        /*0082*/ 	.short	0x0020


	//----- nvinfo : EIATTR_SW_WAR
	.align		4
.L_149:
        /*0084*/ 	.byte	0x04, 0x36
        /*0086*/ 	.short	(.L_151 - .L_150)
.L_150:
        /*0088*/ 	.word	0x00000008
.L_151:


//--------------------- .nv.info.cumulativeMapBackward --------------------------
	.section	.nv.info.cumulativeMapBackward,"",@"SHT_CUDA_INFO"
	.sectionflags	@""
	.align	4


	//----- nvinfo : EIATTR_CUDA_API_VERSION
	.align		4
        /*0000*/ 	.byte	0x04, 0x37
        /*0002*/ 	.short	(.L_153 - .L_152)
.L_152:
        /*0004*/ 	.word	0x00000082


	//----- nvinfo : EIATTR_KPARAM_INFO
	.align		4
.L_153:
        /*0008*/ 	.byte	0x04, 0x17
        /*000a*/ 	.short	(.L_155 - .L_154)
.L_154:
        /*000c*/ 	.word	0x00000000
        /*0010*/ 	.short	0x0003
        /*0012*/ 	.short	0x0014
        /*0014*/ 	.byte	0x00, 0xf0, 0x11, 0x00


	//----- nvinfo : EIATTR_KPARAM_INFO
	.align		4
.L_155:
        /*0018*/ 	.byte	0x04, 0x17
        /*001a*/ 	.short	(.L_157 - .L_156)
.L_156:
        /*001c*/ 	.word	0x00000000
        /*0020*/ 	.short	0x0002
        /*0022*/ 	.short	0x0010
        /*0024*/ 	.byte	0x00, 0xf0, 0x11, 0x00


	//----- nvinfo : EIATTR_KPARAM_INFO
	.align		4
.L_157:
        /*0028*/ 	.byte	0x04, 0x17
        /*002a*/ 	.short	(.L_159 - .L_158)
.L_158:
        /*002c*/ 	.word	0x00000000
        /*0030*/ 	.short	0x0001
        /*0032*/ 	.short	0x0008
        /*0034*/ 	.byte	0x00, 0xf5, 0x21, 0x00


	//----- nvinfo : EIATTR_KPARAM_INFO
	.align		4
.L_159:
        /*0038*/ 	.byte	0x04, 0x17
        /*003a*/ 	.short	(.L_161 - .L_160)
.L_160:
        /*003c*/ 	.word	0x00000000
        /*0040*/ 	.short	0x0000
        /*0042*/ 	.short	0x0000
        /*0044*/ 	.byte	0x00, 0xf5, 0x21, 0x00


	//----- nvinfo : EIATTR_SPARSE_MMA_MASK
	.align		4
.L_161:
        /*0048*/ 	.byte	0x03, 0x50
        /*004a*/ 	.short	0x0000


	//----- nvinfo : EIATTR_MAXREG_COUNT
	.align		4
        /*004c*/ 	.byte	0x03, 0x1b
        /*004e*/ 	.short	0x00ff


	//----- nvinfo : EIATTR_NUM_BARRIERS
	.align		4
        /*0050*/ 	.byte	0x02, 0x4c
        /*0052*/ 	.byte	0x01
	.zero		1


	//----- nvinfo : EIATTR_MERCURY_ISA_VERSION
	.align		4
        /*0054*/ 	.byte	0x03, 0x5f
        /*0056*/ 	.short	0x0101


	//----- nvinfo : EIATTR_VRC_CTA_INIT_COUNT
	.align		4
        /*0058*/ 	.byte	0x02, 0x4a
	.zero		1
	.zero		1


	//----- nvinfo : EIATTR_EXIT_INSTR_OFFSETS
	.align		4
        /*005c*/ 	.byte	0x04, 0x1c
        /*005e*/ 	.short	(.L_163 - .L_162)


	//   ....[0]....
.L_162:
        /*0060*/ 	.word	0x00000090


	//   ....[1]....
        /*0064*/ 	.word	0x00001fc0


	//----- nvinfo : EIATTR_CRS_STACK_SIZE
	.align		4
.L_163:
        /*0068*/ 	.byte	0x04, 0x1e
        /*006a*/ 	.short	(.L_165 - .L_164)
.L_164:
        /*006c*/ 	.word	0x00000000


	//----- nvinfo : EIATTR_CBANK_PARAM_SIZE
	.align		4
.L_165:
        /*0070*/ 	.byte	0x03, 0x19
        /*0072*/ 	.short	0x0018


	//----- nvinfo : EIATTR_PARAM_CBANK
	.align		4
        /*0074*/ 	.byte	0x04, 0x0a
        /*0076*/ 	.short	(.L_167 - .L_166)
	.align		4
.L_166:
        /*0078*/ 	.word	index@(.nv.constant0.cumulativeMapBackward)
        /*007c*/ 	.short	0x0380
        /*007e*/ 	.short	0x0018


	//----- nvinfo : EIATTR_SW_WAR
	.align		4
.L_167:
        /*0080*/ 	.byte	0x04, 0x36
        /*0082*/ 	.short	(.L_169 - .L_168)
.L_168:
        /*0084*/ 	.word	0x00000008
.L_169:


//--------------------- .nv.info.findMinInThreadBlock --------------------------
	.section	.nv.info.findMinInThreadBlock,"",@"SHT_CUDA_INFO"
	.sectionflags	@""
	.align	4


	//----- nvinfo : EIATTR_CUDA_API_VERSION
	.align		4
        /*0000*/ 	.byte	0x04, 0x37
        /*0002*/ 	.short	(.L_171 - .L_170)
.L_170:
        /*0004*/ 	.word	0x00000082


	//----- nvinfo : EIATTR_KPARAM_INFO
	.align		4
.L_171:
        /*0008*/ 	.byte	0x04, 0x17
        /*000a*/ 	.short	(.L_173 - .L_172)
.L_172:
        /*000c*/ 	.word	0x00000000
        /*0010*/ 	.short	0x0002
        /*0012*/ 	.short	0x0010
        /*0014*/ 	.byte	0x00, 0xf0, 0x11, 0x00


	//----- nvinfo : EIATTR_KPARAM_INFO
	.align		4
.L_173:
        /*0018*/ 	.byte	0x04, 0x17
        /*001a*/ 	.short	(.L_175 - .L_174)
.L_174:
        /*001c*/ 	.word	0x00000000
        /*0020*/ 	.short	0x0001
        /*0022*/ 	.short	0x0008
        /*0024*/ 	.byte	0x00, 0xf5, 0x21, 0x00


	//----- nvinfo : EIATTR_KPARAM_INFO
	.align		4
.L_175:
        /*0028*/ 	.byte	0x04, 0x17
        /*002a*/ 	.short	(.L_177 - .L_176)
.L_176:
        /*002c*/ 	.word	0x00000000
        /*0030*/ 	.short	0x0000
        /*0032*/ 	.short	0x0000
        /*0034*/ 	.byte	0x00, 0xf5, 0x21, 0x00


	//----- nvinfo : EIATTR_SPARSE_MMA_MASK
	.align		4
.L_177:
        /*0038*/ 	.byte	0x03, 0x50
        /*003a*/ 	.short	0x0000


	//----- nvinfo : EIATTR_MAXREG_COUNT
	.align		4
        /*003c*/ 	.byte	0x03, 0x1b
        /*003e*/ 	.short	0x00ff


	//----- nvinfo : EIATTR_NUM_BARRIERS
	.align		4
        /*0040*/ 	.byte	0x02, 0x4c
        /*0042*/ 	.byte	0x01
	.zero		1


	//----- nvinfo : EIATTR_MERCURY_ISA_VERSION
	.align		4
        /*0044*/ 	.byte	0x03, 0x5f
        /*0046*/ 	.short	0x0101


	//----- nvinfo : EIATTR_VRC_CTA_INIT_COUNT
	.align		4
        /*0048*/ 	.byte	0x02, 0x4a
	.zero		1
	.zero		1


	//----- nvinfo : EIATTR_EXIT_INSTR_OFFSETS
	.align		4
        /*004c*/ 	.byte	0x04, 0x1c
        /*004e*/ 	.short	(.L_179 - .L_178)


	//   ....[0]....
.L_178:
        /*0050*/ 	.word	0x000003c0


	//   ....[1]....
        /*0054*/ 	.word	0x00000440


	//----- nvinfo : EIATTR_CRS_STACK_SIZE
	.align		4
.L_179:
        /*0058*/ 	.byte	0x04, 0x1e
        /*005a*/ 	.short	(.L_181 - .L_180)
.L_180:
        /*005c*/ 	.word	0x00000000


	//----- nvinfo : EIATTR_CBANK_PARAM_SIZE
	.align		4
.L_181:
        /*0060*/ 	.byte	0x03, 0x19
        /*0062*/ 	.short	0x0014


	//----- nvinfo : EIATTR_PARAM_CBANK
	.align		4
        /*0064*/ 	.byte	0x04, 0x0a
        /*0066*/ 	.short	(.L_183 - .L_182)
	.align		4
.L_182:
        /*0068*/ 	.word	index@(.nv.constant0.findMinInThreadBlock)
        /*006c*/ 	.short	0x0380
        /*006e*/ 	.short	0x0014


	//----- nvinfo : EIATTR_SW_WAR
	.align		4
.L_183:
        /*0070*/ 	.byte	0x04, 0x36
        /*0072*/ 	.short	(.L_185 - .L_184)
.L_184:
        /*0074*/ 	.word	0x00000008
.L_185:


//--------------------- .nv.info.EnergyMapBackward --------------------------
	.section	.nv.info.EnergyMapBackward,"",@"SHT_CUDA_INFO"
	.sectionflags	@""
	.align	4


	//----- nvinfo : EIATTR_CUDA_API_VERSION
	.align		4
        /*0000*/ 	.byte	0x04, 0x37
        /*0002*/ 	.short	(.L_187 - .L_186)
.L_186:
        /*0004*/ 	.word	0x00000082


	//----- nvinfo : EIATTR_KPARAM_INFO
	.align		4
.L_187:
        /*0008*/ 	.byte	0x04, 0x17
        /*000a*/ 	.short	(.L_189 - .L_188)
.L_188:
        /*000c*/ 	.word	0x00000000
        /*0010*/ 	.short	0x0004
        /*0012*/ 	.short	0x001c
        /*0014*/ 	.byte	0x00, 0xf0, 0x11, 0x00


	//----- nvinfo : EIATTR_KPARAM_INFO
	.align		4
.L_189:
        /*0018*/ 	.byte	0x04, 0x17
        /*001a*/ 	.short	(.L_191 - .L_190)
.L_190:
        /*001c*/ 	.word	0x00000000
        /*0020*/ 	.short	0x0003
        /*0022*/ 	.short	0x0018
        /*0024*/ 	.byte	0x00, 0xf0, 0x11, 0x00


	//----- nvinfo : EIATTR_KPARAM_INFO
	.align		4
.L_191:
        /*0028*/ 	.byte	0x04, 0x17
        /*002a*/ 	.short	(.L_193 - .L_192)
.L_192:
        /*002c*/ 	.word	0x00000000
        /*0030*/ 	.short	0x0002
        /*0032*/ 	.short	0x0010
        /*0034*/ 	.byte	0x00, 0xf5, 0x21, 0x00


	//----- nvinfo : EIATTR_KPARAM_INFO
	.align		4
.L_193:
        /*0038*/ 	.byte	0x04, 0x17
        /*003a*/ 	.short	(.L_195 - .L_194)
.L_194:
        /*003c*/ 	.word	0x00000000
        /*0040*/ 	.short	0x0001
        /*0042*/ 	.short	0x0008
        /*0044*/ 	.byte	0x00, 0xf5, 0x21, 0x00


	//----- nvinfo : EIATTR_KPARAM_INFO
	.align		4
.L_195:
        /*0048*/ 	.byte	0x04, 0x17
        /*004a*/ 	.short	(.L_197 - .L_196)
.L_196:
        /*004c*/ 	.word	0x00000000
        /*0050*/ 	.short	0x0000
        /*0052*/ 	.short	0x0000
        /*0054*/ 	.byte	0x00, 0xf5, 0x21, 0x00


	//----- nvinfo : EIATTR_SPARSE_MMA_MASK
	.align		4
.L_197:
        /*0058*/ 	.byte	0x03, 0x50
        /*005a*/ 	.short	0x0000


	//----- nvinfo : EIATTR_MAXREG_COUNT
	.align		4
        /*005c*/ 	.byte	0x03, 0x1b
        /*005e*/ 	.short	0x00ff


	//----- nvinfo : EIATTR_MERCURY_ISA_VERSION
	.align		4
        /*0060*/ 	.byte	0x03, 0x5f
        /*0062*/ 	.short	0x0101


	//----- nvinfo : EIATTR_VRC_CTA_INIT_COUNT
	.align		4
        /*0064*/ 	.byte	0x02, 0x4a
	.zero		1
	.zero		1


	//----- nvinfo : EIATTR_EXIT_INSTR_OFFSETS
	.align		4
        /*0068*/ 	.byte	0x04, 0x1c
        /*006a*/ 	.short	(.L_199 - .L_198)


	//   ....[0]....
.L_198:
        /*006c*/ 	.word	0x000000c0


	//   ....[1]....
        /*0070*/ 	.word	0x00000190


	//----- nvinfo : EIATTR_CBANK_PARAM_SIZE
	.align		4
.L_199:
        /*0074*/ 	.byte	0x03, 0x19
        /*0076*/ 	.short	0x0020


	//----- nvinfo : EIATTR_PARAM_CBANK
	.align		4
        /*0078*/ 	.byte	0x04, 0x0a
        /*007a*/ 	.short	(.L_201 - .L_200)
	.align		4
.L_200:
        /*007c*/ 	.word	index@(.nv.constant0.EnergyMapBackward)
        /*0080*/ 	.short	0x0380
        /*0082*/ 	.short	0x0020


	//----- nvinfo : EIATTR_SW_WAR
	.align		4
.L_201:
        /*0084*/ 	.byte	0x04, 0x36
        /*0086*/ 	.short	(.L_203 - .L_202)
.L_202:
        /*0088*/ 	.word	0x00000008
.L_203:


//--------------------- .nv.info.SobelVertical    --------------------------
	.section	.nv.info.SobelVertical,"",@"SHT_CUDA_INFO"
	.sectionflags	@""
	.align	4


	//----- nvinfo : EIATTR_CUDA_API_VERSION
	.align		4
        /*0000*/ 	.byte	0x04, 0x37
        /*0002*/ 	.short	(.L_205 - .L_204)
.L_204:
        /*0004*/ 	.word	0x00000082


	//----- nvinfo : EIATTR_KPARAM_INFO
	.align		4
.L_205:
        /*0008*/ 	.byte	0x04, 0x17
        /*000a*/ 	.short	(.L_207 - .L_206)
.L_206:
        /*000c*/ 	.word	0x00000000
        /*0010*/ 	.short	0x0003
        /*0012*/ 	.short	0x0014
        /*0014*/ 	.byte	0x00, 0xf0, 0x11, 0x00


	//----- nvinfo : EIATTR_KPARAM_INFO
	.align		4
.L_207:
        /*0018*/ 	.byte	0x04, 0x17
        /*001a*/ 	.short	(.L_209 - .L_208)
.L_208:
        /*001c*/ 	.word	0x00000000
        /*0020*/ 	.short	0x0002
        /*0022*/ 	.short	0x0010
        /*0024*/ 	.byte	0x00, 0xf0, 0x11, 0x00


	//----- nvinfo : EIATTR_KPARAM_INFO
	.align		4
.L_209:
        /*0028*/ 	.byte	0x04, 0x17
        /*002a*/ 	.short	(.L_211 - .L_210)
.L_210:
        /*002c*/ 	.word	0x00000000
        /*0030*/ 	.short	0x0001
        /*0032*/ 	.short	0x0008
        /*0034*/ 	.byte	0x00, 0xf5, 0x21, 0x00


	//----- nvinfo : EIATTR_KPARAM_INFO
	.align		4
.L_211:
        /*0038*/ 	.byte	0x04, 0x17
        /*003a*/ 	.short	(.L_213 - .L_212)
.L_212:
        /*003c*/ 	.word	0x00000000
        /*0040*/ 	.short	0x0000
        /*0042*/ 	.short	0x0000
        /*0044*/ 	.byte	0x00, 0xf5, 0x21, 0x00


	//----- nvinfo : EIATTR_SPARSE_MMA_MASK
	.align		4
.L_213:
        /*0048*/ 	.byte	0x03, 0x50
        /*004a*/ 	.short	0x0000


	//----- nvinfo : EIATTR_MAXREG_COUNT
	.align		4
        /*004c*/ 	.byte	0x03, 0x1b
        /*004e*/ 	.short	0x00ff


	//----- nvinfo : EIATTR_MERCURY_ISA_VERSION
	.align		4
        /*0050*/ 	.byte	0x03, 0x5f
        /*0052*/ 	.short	0x0101


	//----- nvinfo : EIATTR_VRC_CTA_INIT_COUNT
	.align		4
        /*0054*/ 	.byte	0x02, 0x4a
	.zero		1
	.zero		1


	//----- nvinfo : EIATTR_EXIT_INSTR_OFFSETS
	.align		4
        /*0058*/ 	.byte	0x04, 0x1c
        /*005a*/ 	.short	(.L_215 - .L_214)


	//   ....[0]....
.L_214:
        /*005c*/ 	.word	0x000000c0


	//   ....[1]....
        /*0060*/ 	.word	0x00000270


	//----- nvinfo : EIATTR_CBANK_PARAM_SIZE
	.align		4
.L_215:
        /*0064*/ 	.byte	0x03, 0x19
        /*0066*/ 	.short	0x0018


	//----- nvinfo : EIATTR_PARAM_CBANK
	.align		4
        /*0068*/ 	.byte	0x04, 0x0a
        /*006a*/ 	.short	(.L_217 - .L_216)
	.align		4
.L_216:
        /*006c*/ 	.word	index@(.nv.constant0.SobelVertical)
        /*0070*/ 	.short	0x0380
        /*0072*/ 	.short	0x0018


	//----- nvinfo : EIATTR_SW_WAR
	.align		4
.L_217:
        /*0074*/ 	.byte	0x04, 0x36
        /*0076*/ 	.short	(.L_219 - .L_218)
.L_218:
        /*0078*/ 	.word	0x00000008
.L_219:


//--------------------- .nv.info.SobelHorizontal  --------------------------
	.section	.nv.info.SobelHorizontal,"",@"SHT_CUDA_INFO"
	.sectionflags	@""
	.align	4


	//----- nvinfo : EIATTR_CUDA_API_VERSION
	.align		4
        /*0000*/ 	.byte	0x04, 0x37
        /*0002*/ 	.short	(.L_221 - .L_220)
.L_220:
        /*0004*/ 	.word	0x00000082


	//----- nvinfo : EIATTR_KPARAM_INFO
	.align		4
.L_221:
        /*0008*/ 	.byte	0x04, 0x17
        /*000a*/ 	.short	(.L_223 - .L_222)
.L_222:
        /*000c*/ 	.word	0x00000000
        /*0010*/ 	.short	0x0003
        /*0012*/ 	.short	0x0014
        /*0014*/ 	.byte	0x00, 0xf0, 0x11, 0x00


	//----- nvinfo : EIATTR_KPARAM_INFO
	.align		4
.L_223:
        /*0018*/ 	.byte	0x04, 0x17
        /*001a*/ 	.short	(.L_225 - .L_224)
.L_224:
        /*001c*/ 	.word	0x00000000
        /*0020*/ 	.short	0x0002
        /*0022*/ 	.short	0x0010
        /*0024*/ 	.byte	0x00, 0xf0, 0x11, 0x00


	//----- nvinfo : EIATTR_KPARAM_INFO
	.align		4
.L_225:
        /*0028*/ 	.byte	0x04, 0x17
        /*002a*/ 	.short	(.L_227 - .L_226)
.L_226:
        /*002c*/ 	.word	0x00000000
        /*0030*/ 	.short	0x0001
        /*0032*/ 	.short	0x0008
        /*0034*/ 	.byte	0x00, 0xf5, 0x21, 0x00


	//----- nvinfo : EIATTR_KPARAM_INFO
	.align		4
.L_227:
        /*0038*/ 	.byte	0x04, 0x17
        /*003a*/ 	.short	(.L_229 - .L_228)
.L_228:
        /*003c*/ 	.word	0x00000000
        /*0040*/ 	.short	0x0000
        /*0042*/ 	.short	0x0000
        /*0044*/ 	.byte	0x00, 0xf5, 0x21, 0x00


	//----- nvinfo : EIATTR_SPARSE_MMA_MASK
	.align		4
.L_229:
        /*0048*/ 	.byte	0x03, 0x50
        /*004a*/ 	.short	0x0000


	//----- nvinfo : EIATTR_MAXREG_COUNT
	.align		4
        /*004c*/ 	.byte	0x03, 0x1b
        /*004e*/ 	.short	0x00ff


	//----- nvinfo : EIATTR_MERCURY_ISA_VERSION
	.align		4
        /*0050*/ 	.byte	0x03, 0x5f
        /*0052*/ 	.short	0x0101


	//----- nvinfo : EIATTR_VRC_CTA_INIT_COUNT
	.align		4
        /*0054*/ 	.byte	0x02, 0x4a
	.zero		1
	.zero		1


	//----- nvinfo : EIATTR_EXIT_INSTR_OFFSETS
	.align		4
        /*0058*/ 	.byte	0x04, 0x1c
        /*005a*/ 	.short	(.L_231 - .L_230)


	//   ....[0]....
.L_230:
        /*005c*/ 	.word	0x000000c0


	//   ....[1]....
        /*0060*/ 	.word	0x00000320


	//----- nvinfo : EIATTR_CBANK_PARAM_SIZE
	.align		4
.L_231:
        /*0064*/ 	.byte	0x03, 0x19
        /*0066*/ 	.short	0x0018


	//----- nvinfo : EIATTR_PARAM_CBANK
	.align		4
        /*0068*/ 	.byte	0x04, 0x0a
        /*006a*/ 	.short	(.L_233 - .L_232)
	.align		4
.L_232:
        /*006c*/ 	.word	index@(.nv.constant0.SobelHorizontal)
        /*0070*/ 	.short	0x0380
        /*0072*/ 	.short	0x0018


	//----- nvinfo : EIATTR_SW_WAR
	.align		4
.L_233:
        /*0074*/ 	.byte	0x04, 0x36
        /*0076*/ 	.short	(.L_235 - .L_234)
.L_234:
        /*0078*/ 	.word	0x00000008
.L_235:


//--------------------- .nv.info.Rgb2GrayWithPadding --------------------------
	.section	.nv.info.Rgb2GrayWithPadding,"",@"SHT_CUDA_INFO"
	.sectionflags	@""
	.align	4


	//----- nvinfo : EIATTR_CUDA_API_VERSION
	.align		4
        /*0000*/ 	.byte	0x04, 0x37
        /*0002*/ 	.short	(.L_237 - .L_236)
.L_236:
        /*0004*/ 	.word	0x00000082


	//----- nvinfo : EIATTR_KPARAM_INFO
	.align		4
.L_237:
        /*0008*/ 	.byte	0x04, 0x17
        /*000a*/ 	.short	(.L_239 - .L_238)
.L_238:
        /*000c*/ 	.word	0x00000000
        /*0010*/ 	.short	0x0003
        /*0012*/ 	.short	0x0014
        /*0014*/ 	.byte	0x00, 0xf0, 0x11, 0x00


	//----- nvinfo : EIATTR_KPARAM_INFO
	.align		4
.L_239:
        /*0018*/ 	.byte	0x04, 0x17
        /*001a*/ 	.short	(.L_241 - .L_240)
.L_240:
        /*001c*/ 	.word	0x00000000
        /*0020*/ 	.short	0x0002
        /*0022*/ 	.short	0x0010
        /*0024*/ 	.byte	0x00, 0xf0, 0x11, 0x00


	//----- nvinfo : EIATTR_KPARAM_INFO
	.align		4
.L_241:
        /*0028*/ 	.byte	0x04, 0x17
        /*002a*/ 	.short	(.L_243 - .L_242)
.L_242:
        /*002c*/ 	.word	0x00000000
        /*0030*/ 	.short	0x0001
        /*0032*/ 	.short	0x0008
        /*0034*/ 	.byte	0x00, 0xf5, 0x21, 0x00


	//----- nvinfo : EIATTR_KPARAM_INFO
	.align		4
.L_243:
        /*0038*/ 	.byte	0x04, 0x17
        /*003a*/ 	.short	(.L_245 - .L_244)
.L_244:
        /*003c*/ 	.word	0x00000000
        /*0040*/ 	.short	0x0000
        /*0042*/ 	.short	0x0000
        /*0044*/ 	.byte	0x00, 0xf5, 0x21, 0x00


	//----- nvinfo : EIATTR_SPARSE_MMA_MASK
	.align		4
.L_245:
        /*0048*/ 	.byte	0x03, 0x50
        /*004a*/ 	.short	0x0000


	//----- nvinfo : EIATTR_MAXREG_COUNT
	.align		4
        /*004c*/ 	.byte	0x03, 0x1b
        /*004e*/ 	.short	0x00ff


	//----- nvinfo : EIATTR_MERCURY_ISA_VERSION
	.align		4
        /*0050*/ 	.byte	0x03, 0x5f
        /*0052*/ 	.short	0x0101


	//----- nvinfo : EIATTR_VRC_CTA_INIT_COUNT
	.align		4
        /*0054*/ 	.byte	0x02, 0x4a
	.zero		1
	.zero		1


	//----- nvinfo : EIATTR_EXIT_INSTR_OFFSETS
	.align		4
        /*0058*/ 	.byte	0x04, 0x1c
        /*005a*/ 	.short	(.L_247 - .L_246)


	//   ....[0]....
.L_246:
        /*005c*/ 	.word	0x000000e0


	//   ....[1]....
        /*0060*/ 	.word	0x000001b0


	//   ....[2]....
        /*0064*/ 	.word	0x00000310


	//----- nvinfo : EIATTR_CBANK_PARAM_SIZE
	.align		4
.L_247:
        /*0068*/ 	.byte	0x03, 0x19
        /*006a*/ 	.short	0x0018


	//----- nvinfo : EIATTR_PARAM_CBANK
	.align		4
        /*006c*/ 	.byte	0x04, 0x0a
        /*006e*/ 	.short	(.L_249 - .L_248)
	.align		4
.L_248:
        /*0070*/ 	.word	index@(.nv.constant0.Rgb2GrayWithPadding)
        /*0074*/ 	.short	0x0380
        /*0076*/ 	.short	0x0018


	//----- nvinfo : EIATTR_SW_WAR
	.align		4
.L_249:
        /*0078*/ 	.byte	0x04, 0x36
        /*007a*/ 	.short	(.L_251 - .L_250)
.L_250:
        /*007c*/ 	.word	0x00000008
.L_251:


//--------------------- .nv.callgraph             --------------------------
	.section	.nv.callgraph,"",@"SHT_CUDA_CALLGRAPH"
	.align	4
	.sectionentsize	8
	.align		4
        /*0000*/ 	.word	0x00000000
	.align		4
        /*0004*/ 	.word	0xffffffff
	.align		4
        /*0008*/ 	.word	0x00000000
	.align		4
        /*000c*/ 	.word	0xfffffffe
	.align		4
        /*0010*/ 	.word	0x00000000
	.align		4
        /*0014*/ 	.word	0xfffffffd
	.align		4
        /*0018*/ 	.word	0x00000000
	.align		4
        /*001c*/ 	.word	0xfffffffc


//--------------------- .text.updateEnergyMap     --------------------------
	.section	.text.updateEnergyMap,"ax",@progbits
	.align	128
        .global         updateEnergyMap
        .type           updateEnergyMap,@function
        .size           updateEnergyMap,(.L_x_43 - updateEnergyMap)
        .other          updateEnergyMap,@"STO_CUDA_ENTRY STV_DEFAULT"
updateEnergyMap:
.text.updateEnergyMap:
[----:B------:R-:W-:Y:S01]  /*0000*/  LDC R1, c[0x0][0x37c] ;  /* 0x0000df00ff017b82 */ /* 0x000fe20000000800 */
[----:B------:R-:W0:Y:S07]  /*0010*/  S2R R0, SR_TID.Y ;  /* 0x0000000000007919 */ /* 0x000e2e0000002200 */
[----:B------:R-:W0:Y:S01]  /*0020*/  S2UR UR4, SR_CTAID.Y ;  /* 0x00000000000479c3 */ /* 0x000e220000002600 */
[----:B------:R-:W1:Y:S07]  /*0030*/  LDCU UR5, c[0x0][0x3ac] ;  /* 0x00007580ff0577ac */ /* 0x000e6e0008000800 */
[----:B------:R-:W0:Y:S02]  /*0040*/  LDC R3, c[0x0][0x364] ;  /* 0x0000d900ff037b82 */ /* 0x000e240000000800 */
[----:B0-----:R-:W-:-:S05]  /*0050*/  IMAD R0, R3, UR4, R0 ;  /* 0x0000000403007c24 */ /* 0x001fca000f8e0200 */
[----:B-1----:R-:W-:-:S13]  /*0060*/  ISETP.GE.AND P0, PT, R0, UR5, PT ;  /* 0x0000000500007c0c */ /* 0x002fda000bf06270 */
[----:B------:R-:W-:Y:S05]  /*0070*/  @P0 EXIT ;  /* 0x000000000000094d */ /* 0x000fea0003800000 */
[----:B------:R-:W0:Y:S01]  /*0080*/  LDC.64 R4, c[0x0][0x380] ;  /* 0x0000e000ff047b82 */ /* 0x000e220000000a00 */
[----:B------:R-:W1:Y:S01]  /*0090*/  LDCU.64 UR4, c[0x0][0x358] ;  /* 0x00006b00ff0477ac */ /* 0x000e620008000a00 */
[----:B------:R-:W2:Y:S01]  /*00a0*/  S2R R7, SR_CTAID.X ;  /* 0x0000000000077919 */ /* 0x000ea20000002500 */
[----:B------:R-:W2:Y:S05]  /*00b0*/  S2R R6, SR_TID.X ;  /* 0x0000000000067919 */ /* 0x000eaa0000002100 */
[----:B------:R-:W3:Y:S01]  /*00c0*/  LDC R3, c[0x0][0x3a8] ;  /* 0x0000ea00ff037b82 */ /* 0x000ee20000000800 */
[----:B0-----:R-:W-:-:S05]  /*00d0*/  IMAD.WIDE.U32 R4, R0, 0x4, R4 ;  /* 0x0000000400047825 */ /* 0x001fca00078e0004 */
[----:B-1----:R-:W4:Y:S01]  /*00e0*/  LDG.E R2, desc[UR4][R4.64] ;  /* 0x0000000404027981 */ /* 0x002f22000c1e1900 */
[----:B------:R-:W2:Y:S01]  /*00f0*/  LDCU UR6, c[0x0][0x360] ;  /* 0x00006c00ff0677ac */ /* 0x000ea20008000800 */
[----:B---3--:R-:W-:Y:S02]  /*0100*/  VIADD R9, R3, 0xffffffff ;  /* 0xffffffff03097836 */ /* 0x008fe40000000000 */
[----:B--2---:R-:W-:-:S04]  /*0110*/  IMAD R7, R7, UR6, R6 ;  /* 0x0000000607077c24 */ /* 0x004fc8000f8e0206 */
[----:B----4-:R-:W-:-:S05]  /*0120*/  IMAD.IADD R2, R2, 0x1, R7 ;  /* 0x0000000102027824 */ /* 0x010fca00078e0207 */
[----:B------:R-:W-:-:S04]  /*0130*/  ISETP.GE.AND P0, PT, R2, R9, PT ;  /* 0x000000090200720c */ /* 0x000fc80003f06270 */
[----:B------:R-:W-:-:S13]  /*0140*/  ISETP.LT.OR P0, PT, R2, 0x1, P0 ;  /* 0x000000010200780c */ /* 0x000fda0000701670 */
[----:B------:R-:W-:Y:S05]  /*0150*/  @P0 EXIT ;  /* 0x000000000000094d */ /* 0x000fea0003800000 */
[----:B------:R-:W0:Y:S01]  /*0160*/  LDCU.64 UR6, c[0x0][0x388] ;  /* 0x00007100ff0677ac */ /* 0x000e220008000a00 */
[----:B------:R-:W-:Y:S02]  /*0170*/  IADD3 R5, PT, PT, R3, 0x2, RZ ;  /* 0x0000000203057810 */ /* 0x000fe40007ffe0ff */
[----:B------:R-:W-:Y:S02]  /*0180*/  LOP3.LUT R15, RZ, R3, RZ, 0x33, !PT ;  /* 0x00000003ff0f7212 */ /* 0x000fe400078e33ff */
[----:B------:R-:W-:Y:S01]  /*0190*/  SHF.R.S32.HI R7, RZ, 0x1f, R3 ;  /* 0x0000001fff077819 */ /* 0x000fe20000011403 */
[----:B------:R-:W-:-:S04]  /*01a0*/  IMAD R5, R0, R5, R5 ;  /* 0x0000000500057224 */ /* 0x000fc800078e0205 */
[----:B------:R-:W-:Y:S01]  /*01b0*/  IMAD.IADD R16, R2, 0x1, R5 ;  /* 0x0000000102107824 */ /* 0x000fe200078e0205 */
[----:B------:R-:W-:-:S04]  /*01c0*/  SHF.R.S32.HI R5, RZ, 0x1f, R15 ;  /* 0x0000001fff057819 */ /* 0x000fc8000001140f */
[--C-:B------:R-:W-:Y:S02]  /*01d0*/  SHF.R.S32.HI R4, RZ, 0x1f, R16.reuse ;  /* 0x0000001fff047819 */ /* 0x100fe40000011410 */
[----:B0-----:R-:W-:Y:S02]  /*01e0*/  IADD3 R14, P0, P1, R15, UR6, R16 ;  /* 0x000000060f0e7c10 */ /* 0x001fe4000f91e010 */
[----:B------:R-:W-:Y:S02]  /*01f0*/  IADD3 R12, P3, P4, R16, UR6, R3 ;  /* 0x00000006100c7c10 */ /* 0x000fe4000fc7e003 */
[----:B------:R-:W-:Y:S02]  /*0200*/  IADD3.X R15, PT, PT, R5, UR7, R4, P0, P1 ;  /* 0x00000007050f7c10 */ /* 0x000fe400087e2404 */
[----:B------:R-:W-:Y:S02]  /*0210*/  IADD3.X R13, PT, PT, R4, UR7, R7, P3, P4 ;  /* 0x00000007040d7c10 */ /* 0x000fe40009fe8407 */
[----:B------:R-:W-:Y:S01]  /*0220*/  IADD3 R16, P2, PT, R16, UR6, RZ ;  /* 0x0000000610107c10 */ /* 0x000fe2000ff5e0ff */
[----:B------:R-:W2:Y:S03]  /*0230*/  LDG.E.U8 R8, desc[UR4][R14.64+-0x2] ;  /* 0xfffffe040e087981 */ /* 0x000ea6000c1e1100 */
[----:B------:R-:W-:Y:S01]  /*0240*/  IADD3.X R17, PT, PT, R4, UR7, RZ, P2, !PT ;  /* 0x0000000704117c10 */ /* 0x000fe200097fe4ff */
[----:B------:R-:W2:Y:S01]  /*0250*/  LDG.E.U8 R10, desc[UR4][R12.64+0x1] ;  /* 0x000001040c0a7981 */ /* 0x000ea2000c1e1100 */
[----:B------:R-:W-:Y:S01]  /*0260*/  IADD3 R18, P0, PT, R16, R3, RZ ;  /* 0x0000000310127210 */ /* 0x000fe20007f1e0ff */
[----:B------:R-:W0:Y:S02]  /*0270*/  LDC.64 R4, c[0x0][0x398] ;  /* 0x0000e600ff047b82 */ /* 0x000e240000000a00 */
[----:B------:R-:W3:Y:S04]  /*0280*/  LDG.E.U8 R11, desc[UR4][R14.64] ;  /* 0x000000040e0b7981 */ /* 0x000ee8000c1e1100 */
[----:B------:R-:W4:Y:S01]  /*0290*/  LDG.E.U8 R9, desc[UR4][R16.64+-0x1] ;  /* 0xffffff0410097981 */ /* 0x000f22000c1e1100 */
[----:B------:R-:W-:-:S02]  /*02a0*/  IMAD.X R19, R7, 0x1, R17, P0 ;  /* 0x0000000107137824 */ /* 0x000fc400000e0611 */
[----:B------:R-:W1:Y:S01]  /*02b0*/  LDC.64 R6, c[0x0][0x390] ;  /* 0x0000e400ff067b82 */ /* 0x000e620000000a00 */
[----:B------:R-:W5:Y:S04]  /*02c0*/  LDG.E.U8 R22, desc[UR4][R14.64+-0x1] ;  /* 0xffffff040e167981 */ /* 0x000f68000c1e1100 */
[----:B------:R-:W5:Y:S04]  /*02d0*/  LDG.E.U8 R21, desc[UR4][R16.64+0x1] ;  /* 0x0000010410157981 */ /* 0x000f68000c1e1100 */
[----:B------:R-:W5:Y:S04]  /*02e0*/  LDG.E.U8 R18, desc[UR4][R18.64+0x2] ;  /* 0x0000020412127981 */ /* 0x000f68000c1e1100 */
[----:B------:R0:W5:Y:S02]  /*02f0*/  LDG.E.U8 R23, desc[UR4][R12.64+0x3] ;  /* 0x000003040c177981 */ /* 0x000164000c1e1100 */
[----:B0-----:R-:W-:-:S04]  /*0300*/  IMAD R13, R0, R3, R2 ;  /* 0x00000003000d7224 */ /* 0x001fc800078e0202 */
[----:B-1----:R-:W-:-:S04]  /*0310*/  IMAD.WIDE R6, R13, 0x4, R6 ;  /* 0x000000040d067825 */ /* 0x002fc800078e0206 */
[----:B------:R-:W-:Y:S01]  /*0320*/  IMAD.WIDE R4, R13, 0x4, R4 ;  /* 0x000000040d047825 */ /* 0x000fe200078e0204 */
[----:B--2---:R-:W-:-:S03]  /*0330*/  IADD3 R20, PT, PT, R8, R10, RZ ;  /* 0x0000000a08147210 */ /* 0x004fc60007ffe0ff */
[----:B---3--:R-:W-:Y:S02]  /*0340*/  IMAD.IADD R25, R8, 0x1, R11 ;  /* 0x0000000108197824 */ /* 0x008fe400078e020b */
[----:B----4-:R-:W-:Y:S02]  /*0350*/  IMAD R20, R9, 0x2, R20 ;  /* 0x0000000209147824 */ /* 0x010fe400078e0214 */
[----:B------:R-:W0:Y:S01]  /*0360*/  LDC.64 R8, c[0x0][0x3a0] ;  /* 0x0000e800ff087b82 */ /* 0x000e220000000a00 */
[----:B-----5:R-:W-:Y:S01]  /*0370*/  LEA R25, R22, R25, 0x1 ;  /* 0x0000001916197211 */ /* 0x020fe200078e08ff */
[----:B------:R-:W-:-:S03]  /*0380*/  IMAD.IADD R20, R11, 0x1, -R20 ;  /* 0x000000010b147824 */ /* 0x000fc600078e0a14 */
[----:B------:R-:W-:Y:S01]  /*0390*/  IADD3 R25, PT, PT, R10, -R25, RZ ;  /* 0x800000190a197210 */ /* 0x000fe20007ffe0ff */
[----:B------:R-:W-:-:S03]  /*03a0*/  IMAD R20, R21, 0x2, R20 ;  /* 0x0000000215147824 */ /* 0x000fc600078e0214 */
[----:B------:R-:W-:Y:S01]  /*03b0*/  LEA R18, R18, R25, 0x1 ;  /* 0x0000001912127211 */ /* 0x000fe200078e08ff */
[----:B------:R-:W-:-:S03]  /*03c0*/  IMAD.IADD R20, R20, 0x1, R23 ;  /* 0x0000000114147824 */ /* 0x000fc600078e0217 */
[----:B------:R-:W-:Y:S02]  /*03d0*/  IADD3 R18, PT, PT, R23, R18, RZ ;  /* 0x0000001217127210 */ /* 0x000fe40007ffe0ff */
[----:B------:R-:W-:Y:S02]  /*03e0*/  I2FP.F32.S32 R20, R20 ;  /* 0x0000001400147245 */ /* 0x000fe40000201400 */
[----:B------:R-:W-:-:S03]  /*03f0*/  I2FP.F32.S32 R3, R18 ;  /* 0x0000001200037245 */ /* 0x000fc60000201400 */
[C---:B------:R-:W-:Y:S02]  /*0400*/  FADD R15, |R20|.reuse, -RZ ;  /* 0x800000ff140f7221 */ /* 0x040fe40000000200 */
[----:B------:R-:W-:Y:S01]  /*0410*/  FADD R11, |R20|, |R3| ;  /* 0x40000003140b7221 */ /* 0x000fe20000000200 */
[----:B------:R-:W-:Y:S01]  /*0420*/  FADD R3, |R3|, -RZ ;  /* 0x800000ff03037221 */ /* 0x000fe20000000200 */
[----:B0-----:R-:W-:Y:S01]  /*0430*/  IMAD.WIDE R8, R13, 0x4, R8 ;  /* 0x000000040d087825 */ /* 0x001fe200078e0208 */
[----:B------:R-:W-:Y:S04]  /*0440*/  STG.E desc[UR4][R6.64], R15 ;  /* 0x0000000f06007986 */ /* 0x000fe8000c101904 */
[----:B------:R-:W-:Y:S04]  /*0450*/  STG.E desc[UR4][R4.64], R3 ;  /* 0x0000000304007986 */ /* 0x000fe8000c101904 */
[----:B------:R-:W-:Y:S01]  /*0460*/  STG.E desc[UR4][R8.64], R11 ;  /* 0x0000000b08007986 */ /* 0x000fe2000c101904 */
[----:B------:R-:W-:Y:S05]  /*0470*/  EXIT ;  /* 0x000000000000794d */ /* 0x000fea0003800000 */
.L_x_0:
[----:B------:R-:W-:-:S00]  /*0480*/  BRA `(.L_x_0) ;  /* 0xfffffffc00fc7947 */ /* 0x000fc0000383ffff */
[----:B------:R-:W-:-:S00]  /*0490*/  NOP ;  /* 0x0000000000007918 */ /* 0x000fc00000000000 */
        /* <DEDUP_REMOVED lines=14> */
.L_x_43:


//--------------------- .text.removeSeamRGB       --------------------------
	.section	.text.removeSeamRGB,"ax",@progbits
	.align	128
        .global         removeSeamRGB
        .type           removeSeamRGB,@function
        .size           removeSeamRGB,(.L_x_44 - removeSeamRGB)
        .other          removeSeamRGB,@"STO_CUDA_ENTRY STV_DEFAULT"
removeSeamRGB:
.text.removeSeamRGB:
[----:B------:R-:W-:Y:S01]  /*0000*/  LDC R1, c[0x0][0x37c] ;  /* 0x0000df00ff017b82 */ /* 0x000fe20000000800 */
[----:B------:R-:W0:Y:S07]  /*0010*/  S2R R0, SR_TID.X ;  /* 0x0000000000007919 */ /* 0x000e2e0000002100 */
[----:B------:R-:W1:Y:S08]  /*0020*/  LDC.64 R6, c[0x0][0x3b8] ;  /* 0x0000ee00ff067b82 */ /* 0x000e700000000a00 */
[----:B------:R-:W0:Y:S08]  /*0030*/  S2UR UR4, SR_CTAID.X ;  /* 0x00000000000479c3 */ /* 0x000e300000002500 */
[----:B------:R-:W0:Y:S01]  /*0040*/  LDC R5, c[0x0][0x360] ;  /* 0x0000d800ff057b82 */ /* 0x000e220000000800 */
[----:B-1----:R-:W-:-:S02]  /*0050*/  VIADD R3, R6, 0xffffffff ;  /* 0xffffffff06037836 */ /* 0x002fc40000000000 */
[----:B0-----:R-:W-:Y:S02]  /*0060*/  IMAD R0, R5, UR4, R0 ;  /* 0x0000000405007c24 */ /* 0x001fe4000f8e0200 */
[----:B------:R-:W-:-:S05]  /*0070*/  IMAD R5, R3, R7, RZ ;  /* 0x0000000703057224 */ /* 0x000fca00078e02ff */
[----:B------:R-:W-:-:S13]  /*0080*/  ISETP.GE.AND P0, PT, R0, R5, PT ;  /* 0x000000050000720c */ /* 0x000fda0003f06270 */
[----:B------:R-:W-:Y:S05]  /*0090*/  @P0 EXIT ;  /* 0x000000000000094d */ /* 0x000fea0003800000 */
[-C--:B------:R-:W-:Y:S01]  /*00a0*/  IABS R7, R3.reuse ;  /* 0x0000000300077213 */ /* 0x080fe20000000000 */
[----:B------:R-:W0:Y:S01]  /*00b0*/  LDCU.64 UR4, c[0x0][0x358] ;  /* 0x00006b00ff0477ac */ /* 0x000e220008000a00 */
[----:B------:R-:W-:Y:S02]  /*00c0*/  IABS R8, R0 ;  /* 0x0000000000087213 */ /* 0x000fe40000000000 */
[----:B------:R-:W1:Y:S01]  /*00d0*/  I2F.RP R2, R7 ;  /* 0x0000000700027306 */ /* 0x000e620000209400 */
[----:B------:R-:W-:Y:S01]  /*00e0*/  IABS R10, R3 ;  /* 0x00000003000a7213 */ /* 0x000fe20000000000 */
[----:B------:R-:W2:Y:S01]  /*00f0*/  LDCU.128 UR8, c[0x0][0x380] ;  /* 0x00007000ff0877ac */ /* 0x000ea20008000c00 */
[----:B------:R-:W3:Y:S05]  /*0100*/  LDCU.128 UR12, c[0x0][0x390] ;  /* 0x00007200ff0c77ac */ /* 0x000eea0008000c00 */
[----:B-1----:R-:W1:Y:S02]  /*0110*/  MUFU.RCP R2, R2 ;  /* 0x0000000200027308 */ /* 0x002e640000001000 */
[----:B-1----:R-:W-:-:S06]  /*0120*/  VIADD R4, R2, 0xffffffe ;  /* 0x0ffffffe02047836 */ /* 0x002fcc0000000000 */
[----:B------:R1:W4:Y:S02]  /*0130*/  F2I.FTZ.U32.TRUNC.NTZ R5, R4 ;  /* 0x0000000400057305 */ /* 0x000324000021f000 */
[----:B-1----:R-:W-:Y:S02]  /*0140*/  IMAD.MOV.U32 R4, RZ, RZ, RZ ;  /* 0x000000ffff047224 */ /* 0x002fe400078e00ff */
[----:B----4-:R-:W-:-:S04]  /*0150*/  IMAD.MOV R6, RZ, RZ, -R5 ;  /* 0x000000ffff067224 */ /* 0x010fc800078e0a05 */
[----:B------:R-:W-:Y:S02]  /*0160*/  IMAD R9, R6, R7, RZ ;  /* 0x0000000706097224 */ /* 0x000fe400078e02ff */
[----:B------:R-:W-:Y:S02]  /*0170*/  IMAD.MOV.U32 R6, RZ, RZ, R8 ;  /* 0x000000ffff067224 */ /* 0x000fe400078e0008 */
[----:B------:R-:W-:-:S04]  /*0180*/  IMAD.HI.U32 R5, R5, R9, R4 ;  /* 0x0000000905057227 */ /* 0x000fc800078e0004 */
[----:B------:R-:W-:Y:S02]  /*0190*/  IMAD.MOV R9, RZ, RZ, -R10 ;  /* 0x000000ffff097224 */ /* 0x000fe400078e0a0a */
[----:B------:R-:W-:-:S04]  /*01a0*/  IMAD.HI.U32 R2, R5, R6, RZ ;  /* 0x0000000605027227 */ /* 0x000fc800078e00ff */
[----:B------:R-:W-:Y:S01]  /*01b0*/  IMAD R4, R2, R9, R6 ;  /* 0x0000000902047224 */ /* 0x000fe200078e0206 */
[----:B------:R-:W-:-:S04]  /*01c0*/  LOP3.LUT R6, R0, R3, RZ, 0x3c, !PT ;  /* 0x0000000300067212 */ /* 0x000fc800078e3cff */
[----:B------:R-:W-:Y:S02]  /*01d0*/  ISETP.GT.U32.AND P2, PT, R7, R4, PT ;  /* 0x000000040700720c */ /* 0x000fe40003f44070 */
[----:B------:R-:W-:-:S11]  /*01e0*/  ISETP.GE.AND P1, PT, R6, RZ, PT ;  /* 0x000000ff0600720c */ /* 0x000fd60003f26270 */
[----:B------:R-:W-:Y:S02]  /*01f0*/  @!P2 IMAD.IADD R4, R4, 0x1, -R7 ;  /* 0x000000010404a824 */ /* 0x000fe400078e0a07 */
[----:B------:R-:W-:Y:S01]  /*0200*/  @!P2 VIADD R2, R2, 0x1 ;  /* 0x000000010202a836 */ /* 0x000fe20000000000 */
[----:B------:R-:W-:Y:S02]  /*0210*/  ISETP.NE.AND P2, PT, R3, RZ, PT ;  /* 0x000000ff0300720c */ /* 0x000fe40003f45270 */
[----:B------:R-:W-:Y:S02]  /*0220*/  ISETP.GE.U32.AND P0, PT, R4, R7, PT ;  /* 0x000000070400720c */ /* 0x000fe40003f06070 */
[----:B------:R-:W1:Y:S11]  /*0230*/  LDC.64 R4, c[0x0][0x3b0] ;  /* 0x0000ec00ff047b82 */ /* 0x000e760000000a00 */
[----:B------:R-:W-:-:S04]  /*0240*/  @P0 VIADD R2, R2, 0x1 ;  /* 0x0000000102020836 */ /* 0x000fc80000000000 */
[----:B------:R-:W-:Y:S01]  /*0250*/  @!P1 IMAD.MOV R2, RZ, RZ, -R2 ;  /* 0x000000ffff029224 */ /* 0x000fe200078e0a02 */
[----:B------:R-:W-:-:S05]  /*0260*/  @!P2 LOP3.LUT R2, RZ, R3, RZ, 0x33, !PT ;  /* 0x00000003ff02a212 */ /* 0x000fca00078e33ff */
[----:B-1----:R-:W-:-:S06]  /*0270*/  IMAD.WIDE R4, R2, 0x4, R4 ;  /* 0x0000000402047825 */ /* 0x002fcc00078e0204 */
[----:B0-----:R-:W4:Y:S01]  /*0280*/  LDG.E R4, desc[UR4][R4.64+0x4] ;  /* 0x0000040404047981 */ /* 0x001f22000c1e1900 */
[--C-:B------:R-:W-:Y:S02]  /*0290*/  IMAD.MOV R6, RZ, RZ, -R2.reuse ;  /* 0x000000ffff067224 */ /* 0x100fe400078e0a02 */
[----:B------:R-:W-:Y:S02]  /*02a0*/  IMAD.IADD R2, R0, 0x1, R2 ;  /* 0x0000000100027824 */ /* 0x000fe400078e0202 */
[----:B------:R-:W-:Y:S02]  /*02b0*/  IMAD R3, R3, R6, R0 ;  /* 0x0000000603037224 */ /* 0x000fe400078e0200 */
[----:B------:R-:W-:-:S03]  /*02c0*/  VIADD R9, R2, 0x1 ;  /* 0x0000000102097836 */ /* 0x000fc60000000000 */
[----:B----4-:R-:W-:-:S13]  /*02d0*/  ISETP.GE.AND P0, PT, R3, R4, PT ;  /* 0x000000040300720c */ /* 0x010fda0003f06270 */
[----:B------:R-:W-:-:S05]  /*02e0*/  @!P0 IMAD.MOV R9, RZ, RZ, R2 ;  /* 0x000000ffff098224 */ /* 0x000fca00078e0202 */
[----:B--2---:R-:W-:Y:S02]  /*02f0*/  IADD3 R2, P0, PT, R9, UR8, RZ ;  /* 0x0000000809027c10 */ /* 0x004fe4000ff1e0ff */
[----:B------:R-:W-:-:S04]  /*0300*/  SHF.R.S32.HI R10, RZ, 0x1f, R9 ;  /* 0x0000001fff0a7819 */ /* 0x000fc80000011409 */
[----:B------:R-:W-:-:S05]  /*0310*/  IADD3.X R3, PT, PT, R10, UR9, RZ, P0, !PT ;  /* 0x000000090a037c10 */ /* 0x000fca00087fe4ff */
[----:B------:R-:W2:Y:S01]  /*0320*/  LDG.E.U8 R13, desc[UR4][R2.64] ;  /* 0x00000004020d7981 */ /* 0x000ea2000c1e1100 */
[----:B------:R-:W-:Y:S02]  /*0330*/  SHF.R.S32.HI R11, RZ, 0x1f, R0 ;  /* 0x0000001fff0b7819 */ /* 0x000fe40000011400 */
[----:B---3--:R-:W-:Y:S02]  /*0340*/  IADD3 R4, P0, PT, R0, UR14, RZ ;  /* 0x0000000e00047c10 */ /* 0x008fe4000ff1e0ff */
[----:B------:R-:W-:Y:S02]  /*0350*/  IADD3 R6, P1, PT, R9, UR10, RZ ;  /* 0x0000000a09067c10 */ /* 0x000fe4000ff3e0ff */
[----:B------:R-:W-:Y:S02]  /*0360*/  IADD3.X R5, PT, PT, R11, UR15, RZ, P0, !PT ;  /* 0x0000000f0b057c10 */ /* 0x000fe400087fe4ff */
[----:B------:R-:W-:Y:S01]  /*0370*/  IADD3.X R7, PT, PT, R10, UR11, RZ, P1, !PT ;  /* 0x0000000b0a077c10 */ /* 0x000fe20008ffe4ff */
[----:B------:R-:W0:Y:S02]  /*0380*/  LDCU.128 UR8, c[0x0][0x3a0] ;  /* 0x00007400ff0877ac */ /* 0x000e240008000c00 */
[----:B--2---:R-:W-:Y:S04]  /*0390*/  STG.E.U8 desc[UR4][R4.64], R13 ;  /* 0x0000000d04007986 */ /* 0x004fe8000c101104 */
[----:B------:R-:W2:Y:S01]  /*03a0*/  LDG.E.U8 R7, desc[UR4][R6.64] ;  /* 0x0000000406077981 */ /* 0x000ea2000c1e1100 */
[----:B0-----:R-:W-:-:S02]  /*03b0*/  IADD3 R8, P0, PT, R0, UR8, RZ ;  /* 0x0000000800087c10 */ /* 0x001fc4000ff1e0ff */
[----:B------:R-:W-:Y:S02]  /*03c0*/  IADD3 R2, P1, PT, R9, UR12, RZ ;  /* 0x0000000c09027c10 */ /* 0x000fe4000ff3e0ff */
[----:B------:R-:W-:Y:S02]  /*03d0*/  IADD3.X R9, PT, PT, R11, UR9, RZ, P0, !PT ;  /* 0x000000090b097c10 */ /* 0x000fe400087fe4ff */
[----:B------:R-:W-:-:S03]  /*03e0*/  IADD3.X R3, PT, PT, R10, UR13, RZ, P1, !PT ;  /* 0x0000000d0a037c10 */ /* 0x000fc60008ffe4ff */
[----:B--2---:R-:W-:Y:S04]  /*03f0*/  STG.E.U8 desc[UR4][R8.64], R7 ;  /* 0x0000000708007986 */ /* 0x004fe8000c101104 */
[----:B------:R-:W2:Y:S01]  /*0400*/  LDG.E.U8 R3, desc[UR4][R2.64] ;  /* 0x0000000402037981 */ /* 0x000ea2000c1e1100 */
[----:B------:R-:W-:-:S04]  /*0410*/  IADD3 R10, P0, PT, R0, UR10, RZ ;  /* 0x0000000a000a7c10 */ /* 0x000fc8000ff1e0ff */
[----:B------:R-:W-:-:S05]  /*0420*/  IADD3.X R11, PT, PT, R11, UR11, RZ, P0, !PT ;  /* 0x0000000b0b0b7c10 */ /* 0x000fca00087fe4ff */
[----:B--2---:R-:W-:Y:S01]  /*0430*/  STG.E.U8 desc[UR4][R10.64], R3 ;  /* 0x000000030a007986 */ /* 0x004fe2000c101104 */
[----:B------:R-:W-:Y:S05]  /*0440*/  EXIT ;  /* 0x000000000000794d */ /* 0x000fea0003800000 */
.L_x_1:
        /* <DEDUP_REMOVED lines=11> */
.L_x_44:


//--------------------- .text.removeVerticalSeamMaps --------------------------
	.section	.text.removeVerticalSeamMaps,"ax",@progbits
	.align	128
        .global         removeVerticalSeamMaps
        .type           removeVerticalSeamMaps,@function
        .size           removeVerticalSeamMaps,(.L_x_45 - removeVerticalSeamMaps)
        .other          removeVerticalSeamMaps,@"STO_CUDA_ENTRY STV_DEFAULT"
removeVerticalSeamMaps:
.text.removeVerticalSeamMaps:
[----:B------:R-:W-:Y:S01]  /*0000*/  LDC R1, c[0x0][0x37c] ;  /* 0x0000df00ff017b82 */ /* 0x000fe20000000800 */
[----:B------:R-:W0:Y:S07]  /*0010*/  S2R R0, SR_TID.X ;  /* 0x0000000000007919 */ /* 0x000e2e0000002100 */
[----:B------:R-:W1:Y:S08]  /*0020*/  LDC.64 R6, c[0x0][0x3b8] ;  /* 0x0000ee00ff067b82 */ /* 0x000e700000000a00 */
[----:B------:R-:W0:Y:S08]  /*0030*/  S2UR UR4, SR_CTAID.X ;  /* 0x00000000000479c3 */ /* 0x000e300000002500 */
[----:B------:R-:W0:Y:S01]  /*0040*/  LDC R5, c[0x0][0x360] ;  /* 0x0000d800ff057b82 */ /* 0x000e220000000800 */
[----:B-1----:R-:W-:Y:S01]  /*0050*/  IADD3 R3, PT, PT, R6, -0x1, RZ ;  /* 0xffffffff06037810 */ /* 0x002fe20007ffe0ff */
[----:B0-----:R-:W-:-:S04]  /*0060*/  IMAD R0, R5, UR4, R0 ;  /* 0x0000000405007c24 */ /* 0x001fc8000f8e0200 */
[----:B------:R-:W-:-:S05]  /*0070*/  IMAD R5, R3, R7, RZ ;  /* 0x0000000703057224 */ /* 0x000fca00078e02ff */
[----:B------:R-:W-:-:S13]  /*0080*/  ISETP.GE.AND P0, PT, R0, R5, PT ;  /* 0x000000050000720c */ /* 0x000fda0003f06270 */
[----:B------:R-:W-:Y:S05]  /*0090*/  @P0 EXIT ;  /* 0x000000000000094d */ /* 0x000fea0003800000 */
[-C--:B------:R-:W-:Y:S01]  /*00a0*/  IABS R7, R3.reuse ;  /* 0x0000000300077213 */ /* 0x080fe20000000000 */
[----:B------:R-:W0:Y:S01]  /*00b0*/  LDCU.64 UR4, c[0x0][0x358] ;  /* 0x00006b00ff0477ac */ /* 0x000e220008000a00 */
[----:B------:R-:W-:Y:S02]  /*00c0*/  IABS R8, R0 ;  /* 0x0000000000087213 */ /* 0x000fe40000000000 */
[----:B------:R-:W1:Y:S01]  /*00d0*/  I2F.RP R2, R7 ;  /* 0x0000000700027306 */ /* 0x000e620000209400 */
[----:B------:R-:W-:-:S07]  /*00e0*/  IABS R10, R3 ;  /* 0x00000003000a7213 */ /* 0x000fce0000000000 */
[----:B-1----:R-:W1:Y:S02]  /*00f0*/  MUFU.RCP R2, R2 ;  /* 0x0000000200027308 */ /* 0x002e640000001000 */
[----:B-1----:R-:W-:-:S06]  /*0100*/  VIADD R4, R2, 0xffffffe ;  /* 0x0ffffffe02047836 */ /* 0x002fcc0000000000 */
[----:B------:R1:W2:Y:S02]  /*0110*/  F2I.FTZ.U32.TRUNC.NTZ R5, R4 ;  /* 0x0000000400057305 */ /* 0x0002a4000021f000 */
[----:B-1----:R-:W-:Y:S01]  /*0120*/  HFMA2 R4, -RZ, RZ, 0, 0 ;  /* 0x00000000ff047431 */ /* 0x002fe200000001ff */
[----:B--2---:R-:W-:-:S05]  /*0130*/  IADD3 R6, PT, PT, RZ, -R5, RZ ;  /* 0x80000005ff067210 */ /* 0x004fca0007ffe0ff */
[----:B------:R-:W-:Y:S02]  /*0140*/  IMAD R9, R6, R7, RZ ;  /* 0x0000000706097224 */ /* 0x000fe400078e02ff */
[----:B------:R-:W-:Y:S02]  /*0150*/  IMAD.MOV.U32 R6, RZ, RZ, R8 ;  /* 0x000000ffff067224 */ /* 0x000fe400078e0008 */
[----:B------:R-:W-:-:S04]  /*0160*/  IMAD.HI.U32 R5, R5, R9, R4 ;  /* 0x0000000905057227 */ /* 0x000fc800078e0004 */
[----:B------:R-:W-:Y:S02]  /*0170*/  IMAD.MOV R9, RZ, RZ, -R10 ;  /* 0x000000ffff097224 */ /* 0x000fe400078e0a0a */
[----:B------:R-:W-:Y:S01]  /*0180*/  IMAD.HI.U32 R2, R5, R6, RZ ;  /* 0x0000000605027227 */ /* 0x000fe200078e00ff */
[----:B------:R-:W1:Y:S03]  /*0190*/  LDC.64 R10, c[0x0][0x3a8] ;  /* 0x0000ea00ff0a7b82 */ /* 0x000e660000000a00 */
[----:B------:R-:W-:Y:S01]  /*01a0*/  IMAD R4, R2, R9, R6 ;  /* 0x0000000902047224 */ /* 0x000fe200078e0206 */
[----:B------:R-:W-:-:S04]  /*01b0*/  LOP3.LUT R6, R0, R3, RZ, 0x3c, !PT ;  /* 0x0000000300067212 */ /* 0x000fc800078e3cff */
[----:B------:R-:W-:Y:S02]  /*01c0*/  ISETP.GT.U32.AND P2, PT, R7, R4, PT ;  /* 0x000000040700720c */ /* 0x000fe40003f44070 */
[----:B------:R-:W-:-:S11]  /*01d0*/  ISETP.GE.AND P1, PT, R6, RZ, PT ;  /* 0x000000ff0600720c */ /* 0x000fd60003f26270 */
[-C--:B------:R-:W-:Y:S02]  /*01e0*/  @!P2 IADD3 R4, PT, PT, R4, -R7.reuse, RZ ;  /* 0x800000070404a210 */ /* 0x080fe40007ffe0ff */
[----:B------:R-:W-:Y:S02]  /*01f0*/  @!P2 IADD3 R2, PT, PT, R2, 0x1, RZ ;  /* 0x000000010202a810 */ /* 0x000fe40007ffe0ff */
[----:B------:R-:W-:Y:S02]  /*0200*/  ISETP.GE.U32.AND P0, PT, R4, R7, PT ;  /* 0x000000070400720c */ /* 0x000fe40003f06070 */
[----:B------:R-:W2:Y:S01]  /*0210*/  LDC.64 R4, c[0x0][0x380] ;  /* 0x0000e000ff047b82 */ /* 0x000ea20000000a00 */
[----:B------:R-:W-:-:S07]  /*0220*/  ISETP.NE.AND P2, PT, R3, RZ, PT ;  /* 0x000000ff0300720c */ /* 0x000fce0003f45270 */
[----:B------:R-:W3:Y:S03]  /*0230*/  LDC.64 R6, c[0x0][0x388] ;  /* 0x0000e200ff067b82 */ /* 0x000ee60000000a00 */
[----:B------:R-:W-:-:S05]  /*0240*/  @P0 VIADD R2, R2, 0x1 ;  /* 0x0000000102020836 */ /* 0x000fca0000000000 */
[----:B------:R-:W-:Y:S02]  /*0250*/  @!P1 IADD3 R2, PT, PT, -R2, RZ, RZ ;  /* 0x000000ff02029210 */ /* 0x000fe40007ffe1ff */
[----:B------:R-:W-:-:S05]  /*0260*/  @!P2 LOP3.LUT R2, RZ, R3, RZ, 0x33, !PT ;  /* 0x00000003ff02a212 */ /* 0x000fca00078e33ff */
[----:B--2---:R-:W-:-:S06]  /*0270*/  IMAD.WIDE R4, R2, 0x4, R4 ;  /* 0x0000000402047825 */ /* 0x004fcc00078e0204 */
[----:B0-----:R-:W2:Y:S01]  /*0280*/  LDG.E R4, desc[UR4][R4.64+0x4] ;  /* 0x0000040404047981 */ /* 0x001ea2000c1e1900 */
[----:B------:R-:W-:Y:S01]  /*0290*/  IADD3 R8, PT, PT, -R2, RZ, RZ ;  /* 0x000000ff02087210 */ /* 0x000fe20007ffe1ff */
[----:B------:R-:W-:-:S04]  /*02a0*/  IMAD.IADD R2, R0, 0x1, R2 ;  /* 0x0000000100027824 */ /* 0x000fc800078e0202 */
[----:B------:R-:W-:Y:S01]  /*02b0*/  IMAD R3, R3, R8, R0 ;  /* 0x0000000803037224 */ /* 0x000fe200078e0200 */
[----:B------:R-:W-:Y:S01]  /*02c0*/  IADD3 R13, PT, PT, R2, 0x1, RZ ;  /* 0x00000001020d7810 */ /* 0x000fe20007ffe0ff */
[----:B------:R-:W0:Y:S03]  /*02d0*/  LDC.64 R8, c[0x0][0x398] ;  /* 0x0000e600ff087b82 */ /* 0x000e260000000a00 */
[----:B--2---:R-:W-:-:S13]  /*02e0*/  ISETP.GE.AND P0, PT, R3, R4, PT ;  /* 0x000000040300720c */ /* 0x004fda0003f06270 */
[----:B------:R-:W-:-:S05]  /*02f0*/  @!P0 IADD3 R13, PT, PT, R2, RZ, RZ ;  /* 0x000000ff020d8210 */ /* 0x000fca0007ffe0ff */
[C---:B---3--:R-:W-:Y:S02]  /*0300*/  IMAD.WIDE R2, R13.reuse, 0x4, R6 ;  /* 0x000000040d027825 */ /* 0x048fe400078e0206 */
[----:B------:R-:W2:Y:S03]  /*0310*/  LDC.64 R6, c[0x0][0x390] ;  /* 0x0000e400ff067b82 */ /* 0x000ea60000000a00 */
[----:B------:R3:W4:Y:S01]  /*0320*/  LDG.E R15, desc[UR4][R2.64] ;  /* 0x00000004020f7981 */ /* 0x000722000c1e1900 */
[----:B-1----:R-:W-:-:S04]  /*0330*/  IMAD.WIDE R10, R13, 0x4, R10 ;  /* 0x000000040d0a7825 */ /* 0x002fc800078e020a */
[----:B---3--:R-:W1:Y:S01]  /*0340*/  LDC.64 R2, c[0x0][0x3b0] ;  /* 0x0000ec00ff027b82 */ /* 0x008e620000000a00 */
[----:B--2---:R-:W-:-:S04]  /*0350*/  IMAD.WIDE R4, R0, 0x4, R6 ;  /* 0x0000000400047825 */ /* 0x004fc800078e0206 */
[----:B0-----:R-:W-:-:S03]  /*0360*/  IMAD.WIDE R6, R13, 0x4, R8 ;  /* 0x000000040d067825 */ /* 0x001fc600078e0208 */
[----:B------:R-:W0:Y:S01]  /*0370*/  LDC.64 R8, c[0x0][0x3a0] ;  /* 0x0000e800ff087b82 */ /* 0x000e220000000a00 */
[----:B----4-:R-:W-:Y:S04]  /*0380*/  STG.E desc[UR4][R4.64], R15 ;  /* 0x0000000f04007986 */ /* 0x010fe8000c101904 */
[----:B------:R-:W2:Y:S01]  /*0390*/  LDG.E R7, desc[UR4][R6.64] ;  /* 0x0000000406077981 */ /* 0x000ea2000c1e1900 */
[----:B0-----:R-:W-:-:S05]  /*03a0*/  IMAD.WIDE R8, R0, 0x4, R8 ;  /* 0x0000000400087825 */ /* 0x001fca00078e0208 */
[----:B--2---:R-:W-:Y:S04]  /*03b0*/  STG.E desc[UR4][R8.64], R7 ;  /* 0x0000000708007986 */ /* 0x004fe8000c101904 */
[----:B------:R-:W2:Y:S01]  /*03c0*/  LDG.E R11, desc[UR4][R10.64] ;  /* 0x000000040a0b7981 */ /* 0x000ea2000c1e1900 */
[----:B-1----:R-:W-:-:S05]  /*03d0*/  IMAD.WIDE R2, R0, 0x4, R2 ;  /* 0x0000000400027825 */ /* 0x002fca00078e0202 */
[----:B--2---:R-:W-:Y:S01]  /*03e0*/  STG.E desc[UR4][R2.64], R11 ;  /* 0x0000000b02007986 */ /* 0x004fe2000c101904 */
[----:B------:R-:W-:Y:S05]  /*03f0*/  EXIT ;  /* 0x000000000000794d */ /* 0x000fea0003800000 */
.L_x_2:
        /* <DEDUP_REMOVED lines=16> */
.L_x_45:


//--------------------- .text.removeVerticalSeam  --------------------------
	.section	.text.removeVerticalSeam,"ax",@progbits
	.align	128
        .global         removeVerticalSeam
        .type           removeVerticalSeam,@function
        .size           removeVerticalSeam,(.L_x_46 - removeVerticalSeam)
        .other          removeVerticalSeam,@"STO_CUDA_ENTRY STV_DEFAULT"
removeVerticalSeam:
.text.removeVerticalSeam:
[----:B------:R-:W-:Y:S01]  /*0000*/  LDC R1, c[0x0][0x37c] ;  /* 0x0000df00ff017b82 */ /* 0x000fe20000000800 */
[----:B------:R-:W0:Y:S07]  /*0010*/  S2R R0, SR_TID.X ;  /* 0x0000000000007919 */ /* 0x000e2e0000002100 */
[----:B------:R-:W1:Y:S08]  /*0020*/  LDC.64 R2, c[0x0][0x398] ;  /* 0x0000e600ff027b82 */ /* 0x000e700000000a00 */
[----:B------:R-:W0:Y:S08]  /*0030*/  S2UR UR4, SR_CTAID.X ;  /* 0x00000000000479c3 */ /* 0x000e300000002500 */
[----:B------:R-:W0:Y:S01]  /*0040*/  LDC R5, c[0x0][0x360] ;  /* 0x0000d800ff057b82 */ /* 0x000e220000000800 */
[----:B-1----:R-:W-:-:S04]  /*0050*/  VIADD R3, R3, 0x2 ;  /* 0x0000000203037836 */ /* 0x002fc80000000000 */
[----:B------:R-:W-:Y:S02]  /*0060*/  IMAD R3, R3, R2, R3 ;  /* 0x0000000203037224 */ /* 0x000fe400078e0203 */
[----:B0-----:R-:W-:-:S05]  /*0070*/  IMAD R0, R5, UR4, R0 ;  /* 0x0000000405007c24 */ /* 0x001fca000f8e0200 */
[----:B------:R-:W-:-:S13]  /*0080*/  ISETP.GE.AND P0, PT, R0, R3, PT ;  /* 0x000000030000720c */ /* 0x000fda0003f06270 */
[----:B------:R-:W-:Y:S05]  /*0090*/  @P0 EXIT ;  /* 0x000000000000094d */ /* 0x000fea0003800000 */
[----:B------:R-:W-:Y:S01]  /*00a0*/  VIADD R5, R2, 0x1 ;  /* 0x0000000102057836 */ /* 0x000fe20000000000 */
[----:B------:R-:W-:Y:S01]  /*00b0*/  IABS R8, R0 ;  /* 0x0000000000087213 */ /* 0x000fe20000000000 */
[----:B------:R-:W0:Y:S03]  /*00c0*/  LDCU.64 UR4, c[0x0][0x358] ;  /* 0x00006b00ff0477ac */ /* 0x000e260008000a00 */
[-C--:B------:R-:W-:Y:S01]  /*00d0*/  IABS R7, R5.reuse ;  /* 0x0000000500077213 */ /* 0x080fe20000000000 */
[----:B------:R-:W1:Y:S01]  /*00e0*/  LDCU.64 UR6, c[0x0][0x388] ;  /* 0x00007100ff0677ac */ /* 0x000e620008000a00 */
[----:B------:R-:W-:Y:S02]  /*00f0*/  IABS R10, R5 ;  /* 0x00000005000a7213 */ /* 0x000fe40000000000 */
[----:B------:R-:W2:Y:S08]  /*0100*/  I2F.RP R4, R7 ;  /* 0x0000000700047306 */ /* 0x000eb00000209400 */
[----:B--2---:R-:W2:Y:S02]  /*0110*/  MUFU.RCP R4, R4 ;  /* 0x0000000400047308 */ /* 0x004ea40000001000 */
[----:B--2---:R-:W-:-:S06]  /*0120*/  VIADD R2, R4, 0xffffffe ;  /* 0x0ffffffe04027836 */ /* 0x004fcc0000000000 */
[----:B------:R2:W3:Y:S02]  /*0130*/  F2I.FTZ.U32.TRUNC.NTZ R3, R2 ;  /* 0x0000000200037305 */ /* 0x0004e4000021f000 */
[----:B--2---:R-:W-:Y:S01]  /*0140*/  IMAD.MOV.U32 R2, RZ, RZ, RZ ;  /* 0x000000ffff027224 */ /* 0x004fe200078e00ff */
[----:B---3--:R-:W-:-:S05]  /*0150*/  IADD3 R6, PT, PT, RZ, -R3, RZ ;  /* 0x80000003ff067210 */ /* 0x008fca0007ffe0ff */
[----:B------:R-:W-:Y:S02]  /*0160*/  IMAD R9, R6, R7, RZ ;  /* 0x0000000706097224 */ /* 0x000fe400078e02ff */
[----:B------:R-:W-:Y:S02]  /*0170*/  IMAD.MOV.U32 R6, RZ, RZ, R8 ;  /* 0x000000ffff067224 */ /* 0x000fe400078e0008 */
[----:B------:R-:W-:Y:S01]  /*0180*/  IMAD.HI.U32 R3, R3, R9, R2 ;  /* 0x0000000903037227 */ /* 0x000fe200078e0002 */
[----:B------:R-:W-:-:S05]  /*0190*/  IADD3 R9, PT, PT, RZ, -R10, RZ ;  /* 0x8000000aff097210 */ /* 0x000fca0007ffe0ff */
        /* <DEDUP_REMOVED lines=9> */
[----:B------:R-:W2:Y:S11]  /*0230*/  LDC.64 R2, c[0x0][0x380] ;  /* 0x0000e000ff027b82 */ /* 0x000eb60000000a00 */
[----:B------:R-:W-:-:S05]  /*0240*/  @P0 IADD3 R4, PT, PT, R4, 0x1, RZ ;  /* 0x0000000104040810 */ /* 0x000fca0007ffe0ff */
[----:B------:R-:W-:Y:S01]  /*0250*/  @!P1 IMAD.MOV R4, RZ, RZ, -R4 ;  /* 0x000000ffff049224 */ /* 0x000fe200078e0a04 */
[----:B------:R-:W-:-:S05]  /*0260*/  @!P2 LOP3.LUT R4, RZ, R5, RZ, 0x33, !PT ;  /* 0x00000005ff04a212 */ /* 0x000fca00078e33ff */
[----:B--2---:R-:W-:-:S06]  /*0270*/  IMAD.WIDE R2, R4, 0x4, R2 ;  /* 0x0000000404027825 */ /* 0x004fcc00078e0202 */
[----:B0-----:R-:W2:Y:S01]  /*0280*/  LDG.E R2, desc[UR4][R2.64] ;  /* 0x0000000402027981 */ /* 0x001ea2000c1e1900 */
[----:B------:R-:W-:Y:S01]  /*0290*/  IMAD.MOV R6, RZ, RZ, -R4 ;  /* 0x000000ffff067224 */ /* 0x000fe200078e0a04 */
[----:B------:R-:W-:-:S03]  /*02a0*/  IADD3 R4, PT, PT, R0, R4, RZ ;  /* 0x0000000400047210 */ /* 0x000fc60007ffe0ff */
[----:B------:R-:W-:-:S05]  /*02b0*/  IMAD R5, R5, R6, R0 ;  /* 0x0000000605057224 */ /* 0x000fca00078e0200 */
[----:B--2---:R-:W-:Y:S01]  /*02c0*/  ISETP.GE.AND P0, PT, R5, R2, PT ;  /* 0x000000020500720c */ /* 0x004fe20003f06270 */
[----:B------:R-:W-:-:S12]  /*02d0*/  VIADD R5, R4, 0x1 ;  /* 0x0000000104057836 */ /* 0x000fd80000000000 */
[----:B------:R-:W-:-:S04]  /*02e0*/  @!P0 IADD3 R5, PT, PT, R4, RZ, RZ ;  /* 0x000000ff04058210 */ /* 0x000fc80007ffe0ff */
[----:B-1----:R-:W-:-:S04]  /*02f0*/  IADD3 R4, P0, PT, R5, UR6, RZ ;  /* 0x0000000605047c10 */ /* 0x002fc8000ff1e0ff */
[----:B------:R-:W-:Y:S01]  /*0300*/  LEA.HI.X.SX32 R5, R5, UR7, 0x1, P0 ;  /* 0x0000000705057c11 */ /* 0x000fe200080f0eff */
[----:B------:R-:W0:Y:S05]  /*0310*/  LDCU.64 UR6, c[0x0][0x390] ;  /* 0x00007200ff0677ac */ /* 0x000e2a0008000a00 */
[----:B------:R-:W2:Y:S01]  /*0320*/  LDG.E.U8 R5, desc[UR4][R4.64] ;  /* 0x0000000404057981 */ /* 0x000ea2000c1e1100 */
[----:B0-----:R-:W-:-:S04]  /*0330*/  IADD3 R2, P0, PT, R0, UR6, RZ ;  /* 0x0000000600027c10 */ /* 0x001fc8000ff1e0ff */
[----:B------:R-:W-:-:S05]  /*0340*/  LEA.HI.X.SX32 R3, R0, UR7, 0x1, P0 ;  /* 0x0000000700037c11 */ /* 0x000fca00080f0eff */
[----:B--2---:R-:W-:Y:S01]  /*0350*/  STG.E.U8 desc[UR4][R2.64], R5 ;  /* 0x0000000502007986 */ /* 0x004fe2000c101104 */
[----:B------:R-:W-:Y:S05]  /*0360*/  EXIT ;  /* 0x000000000000794d */ /* 0x000fea0003800000 */
.L_x_3:
        /* <DEDUP_REMOVED lines=9> */
.L_x_46:


//--------------------- .text.cumulativeMapBackward --------------------------
	.section	.text.cumulativeMapBackward,"ax",@progbits
	.align	128
        .global         cumulativeMapBackward
        .type           cumulativeMapBackward,@function
        .size           cumulativeMapBackward,(.L_x_47 - cumulativeMapBackward)
        .other          cumulativeMapBackward,@"STO_CUDA_ENTRY STV_DEFAULT"
cumulativeMapBackward:
.text.cumulativeMapBackward:
[----:B------:R-:W-:Y:S01]  /*0000*/  LDC R1, c[0x0][0x37c] ;  /* 0x0000df00ff017b82 */ /* 0x000fe20000000800 */
[----:B------:R-:W0:Y:S07]  /*0010*/  S2R R6, SR_TID.X ;  /* 0x0000000000067919 */ /* 0x000e2e0000002100 */
[----:B------:R-:W1:Y:S01]  /*0020*/  S2UR UR5, SR_CTAID.X ;  /* 0x00000000000579c3 */ /* 0x000e620000002500 */
[----:B------:R-:W1:Y:S07]  /*0030*/  LDCU UR4, c[0x0][0x360] ;  /* 0x00006c00ff0477ac */ /* 0x000e6e0008000800 */
[----:B------:R-:W2:Y:S01]  /*0040*/  LDC R0, c[0x0][0x390] ;  /* 0x0000e400ff007b82 */ /* 0x000ea20000000800 */
[----:B-1----:R-:W-:-:S06]  /*0050*/  UIMAD UR4, UR4, UR5, URZ ;  /* 0x00000005040472a4 */ /* 0x002fcc000f8e02ff */
[----:B0-----:R-:W-:Y:S01]  /*0060*/  VIADD R7, R6, UR4 ;  /* 0x0000000406077c36 */ /* 0x001fe20008000000 */
[----:B--2---:R-:W-:-:S04]  /*0070*/  ISETP.GE.AND P0, PT, R0, 0x2, PT ;  /* 0x000000020000780c */ /* 0x004fc80003f06270 */
[----:B------:R-:W-:-:S13]  /*0080*/  ISETP.GT.OR P0, PT, R7, 0x3ff, !P0 ;  /* 0x000003ff0700780c */ /* 0x000fda0004704670 */
[----:B------:R-:W-:Y:S05]  /*0090*/  @P0 EXIT ;  /* 0x000000000000094d */ /* 0x000fea0003800000 */
[----:B------:R-:W0:Y:S01]  /*00a0*/  LDC R0, c[0x0][0x394] ;  /* 0x0000e500ff007b82 */ /* 0x000e220000000800 */
[C---:B------:R-:W-:Y:S01]  /*00b0*/  VIADD R9, R7.reuse, 0x801 ;  /* 0x0000080107097836 */ /* 0x040fe20000000000 */
[----:B------:R-:W-:Y:S01]  /*00c0*/  ULOP3.LUT UR4, URZ, UR4, URZ, 0x33, !UPT ;  /* 0x00000004ff047292 */ /* 0x000fe2000f8e33ff */
[C---:B------:R-:W-:Y:S01]  /*00d0*/  VIADD R8, R7.reuse, 0x401 ;  /* 0x0000040107087836 */ /* 0x040fe20000000000 */
[----:B------:R-:W1:Y:S01]  /*00e0*/  LDCU.64 UR6, c[0x0][0x358] ;  /* 0x00006b00ff0677ac */ /* 0x000e620008000a00 */
[----:B------:R-:W-:Y:S01]  /*00f0*/  VIADD R3, R7, 0x1 ;  /* 0x0000000107037836 */ /* 0x000fe20000000000 */
[----:B------:R-:W-:Y:S02]  /*0100*/  IABS R12, R9 ;  /* 0x00000009000c7213 */ /* 0x000fe40000000000 */
[----:B------:R-:W-:Y:S02]  /*0110*/  IABS R13, R8 ;  /* 0x00000008000d7213 */ /* 0x000fe40000000000 */
[----:B------:R-:W-:-:S02]  /*0120*/  IABS R15, R3 ;  /* 0x00000003000f7213 */ /* 0x000fc40000000000 */
[----:B------:R-:W-:Y:S02]  /*0130*/  ISETP.GE.AND P3, PT, R8, RZ, PT ;  /* 0x000000ff0800720c */ /* 0x000fe40003f66270 */
[----:B------:R-:W-:Y:S01]  /*0140*/  ISETP.GE.AND P5, PT, R3, RZ, PT ;  /* 0x000000ff0300720c */ /* 0x000fe20003fa6270 */
[----:B------:R-:W-:Y:S01]  /*0150*/  VIADD R3, R7, 0x400 ;  /* 0x0000040007037836 */ /* 0x000fe20000000000 */
[----:B0-----:R-:W-:-:S04]  /*0160*/  IABS R2, R0 ;  /* 0x0000000000027213 */ /* 0x001fc80000000000 */
[----:B------:R-:W-:Y:S01]  /*0170*/  VIMNMX R3, PT, PT, R3, R0, !PT ;  /* 0x0000000003037248 */ /* 0x000fe20007fe0100 */
[----:B------:R-:W0:Y:S03]  /*0180*/  I2F.RP R10, R2 ;  /* 0x00000002000a7306 */ /* 0x000e260000209400 */
[----:B------:R-:W-:Y:S01]  /*0190*/  IADD3 R6, PT, PT, -R6, UR4, R3 ;  /* 0x0000000406067c10 */ /* 0x000fe2000fffe103 */
[----:B------:R-:W-:-:S04]  /*01a0*/  UMOV UR4, 0x1 ;  /* 0x0000000100047882 */ /* 0x000fc80000000000 */
[----:B0-----:R-:W0:Y:S02]  /*01b0*/  MUFU.RCP R10, R10 ;  /* 0x0000000a000a7308 */ /* 0x001e240000001000 */
[----:B0-----:R-:W-:-:S06]  /*01c0*/  VIADD R4, R10, 0xffffffe ;  /* 0x0ffffffe0a047836 */ /* 0x001fcc0000000000 */
[----:B------:R0:W2:Y:S02]  /*01d0*/  F2I.FTZ.U32.TRUNC.NTZ R5, R4 ;  /* 0x0000000400057305 */ /* 0x0000a4000021f000 */
[----:B0-----:R-:W-:Y:S02]  /*01e0*/  HFMA2 R4, -RZ, RZ, 0, 0 ;  /* 0x00000000ff047431 */ /* 0x001fe400000001ff */
[----:B--2---:R-:W-:-:S04]  /*01f0*/  IMAD.MOV R11, RZ, RZ, -R5 ;  /* 0x000000ffff0b7224 */ /* 0x004fc800078e0a05 */
[----:B------:R-:W-:-:S04]  /*0200*/  IMAD R11, R11, R2, RZ ;  /* 0x000000020b0b7224 */ /* 0x000fc800078e02ff */
[----:B------:R-:W-:-:S04]  /*0210*/  IMAD.HI.U32 R4, R5, R11, R4 ;  /* 0x0000000b05047227 */ /* 0x000fc800078e0004 */
[----:B------:R-:W-:Y:S02]  /*0220*/  IMAD.MOV.U32 R11, RZ, RZ, R12 ;  /* 0x000000ffff0b7224 */ /* 0x000fe400078e000c */
[----:B------:R-:W-:-:S04]  /*0230*/  IMAD.HI.U32 R10, R4, R13, RZ ;  /* 0x0000000d040a7227 */ /* 0x000fc800078e00ff */
[----:B------:R-:W-:-:S04]  /*0240*/  IMAD.HI.U32 R5, R4, R11, RZ ;  /* 0x0000000b04057227 */ /* 0x000fc800078e00ff */
[----:B------:R-:W-:-:S04]  /*0250*/  IMAD.HI.U32 R4, R4, R15, RZ ;  /* 0x0000000f04047227 */ /* 0x000fc800078e00ff */
[----:B------:R-:W-:Y:S02]  /*0260*/  IMAD.MOV R5, RZ, RZ, -R5 ;  /* 0x000000ffff057224 */ /* 0x000fe400078e0a05 */
[----:B------:R-:W-:Y:S02]  /*0270*/  IMAD.MOV R10, RZ, RZ, -R10 ;  /* 0x000000ffff0a7224 */ /* 0x000fe400078e0a0a */
[----:B------:R-:W-:Y:S02]  /*0280*/  IMAD.MOV R4, RZ, RZ, -R4 ;  /* 0x000000ffff047224 */ /* 0x000fe400078e0a04 */
[C---:B------:R-:W-:Y:S02]  /*0290*/  IMAD R5, R2.reuse, R5, R11 ;  /* 0x0000000502057224 */ /* 0x040fe400078e020b */
[C---:B------:R-:W-:Y:S02]  /*02a0*/  IMAD R11, R2.reuse, R10, R13 ;  /* 0x0000000a020b7224 */ /* 0x040fe400078e020d */
[C---:B------:R-:W-:Y:S01]  /*02b0*/  IMAD R13, R2.reuse, R4, R15 ;  /* 0x00000004020d7224 */ /* 0x040fe200078e020f */
[C---:B------:R-:W-:Y:S01]  /*02c0*/  ISETP.GT.U32.AND P0, PT, R2.reuse, R5, PT ;  /* 0x000000050200720c */ /* 0x040fe20003f04070 */
[----:B------:R-:W-:Y:S01]  /*02d0*/  VIADD R4, R7, 0xc00 ;  /* 0x00000c0007047836 */ /* 0x000fe20000000000 */
[----:B------:R-:W-:-:S02]  /*02e0*/  ISETP.GT.U32.AND P1, PT, R2, R11, PT ;  /* 0x0000000b0200720c */ /* 0x000fc40003f24070 */
[----:B------:R-:W-:-:S09]  /*02f0*/  ISETP.GT.U32.AND P2, PT, R2, R13, PT ;  /* 0x0000000d0200720c */ /* 0x000fd20003f44070 */
[--C-:B------:R-:W-:Y:S02]  /*0300*/  @!P0 IMAD.IADD R5, R5, 0x1, -R2.reuse ;  /* 0x0000000105058824 */ /* 0x100fe400078e0a02 */
[----:B------:R-:W-:Y:S01]  /*0310*/  @!P1 IMAD.IADD R11, R11, 0x1, -R2 ;  /* 0x000000010b0b9824 */ /* 0x000fe200078e0a02 */
[----:B------:R-:W-:Y:S02]  /*0320*/  ISETP.GE.AND P1, PT, R9, RZ, PT ;  /* 0x000000ff0900720c */ /* 0x000fe40003f26270 */
[----:B------:R-:W-:Y:S02]  /*0330*/  @!P2 IADD3 R13, PT, PT, R13, -R2, RZ ;  /* 0x800000020d0da210 */ /* 0x000fe40007ffe0ff */
[C---:B------:R-:W-:Y:S02]  /*0340*/  ISETP.GT.U32.AND P0, PT, R2.reuse, R5, PT ;  /* 0x000000050200720c */ /* 0x040fe40003f04070 */
[C---:B------:R-:W-:Y:S02]  /*0350*/  ISETP.GT.U32.AND P2, PT, R2.reuse, R11, PT ;  /* 0x0000000b0200720c */ /* 0x040fe40003f44070 */
[----:B------:R-:W-:-:S09]  /*0360*/  ISETP.GT.U32.AND P4, PT, R2, R13, PT ;  /* 0x0000000d0200720c */ /* 0x000fd20003f84070 */
[--C-:B------:R-:W-:Y:S01]  /*0370*/  @!P0 IMAD.IADD R5, R5, 0x1, -R2.reuse ;  /* 0x0000000105058824 */ /* 0x100fe200078e0a02 */
[----:B------:R-:W-:Y:S01]  /*0380*/  ISETP.NE.AND P0, PT, R0, RZ, PT ;  /* 0x000000ff0000720c */ /* 0x000fe20003f05270 */
[--C-:B------:R-:W-:Y:S02]  /*0390*/  @!P2 IMAD.IADD R11, R11, 0x1, -R2.reuse ;  /* 0x000000010b0ba824 */ /* 0x100fe400078e0a02 */
[----:B------:R-:W-:Y:S01]  /*03a0*/  @!P4 IMAD.IADD R13, R13, 0x1, -R2 ;  /* 0x000000010d0dc824 */ /* 0x000fe200078e0a02 */
[----:B------:R-:W-:Y:S01]  /*03b0*/  LOP3.LUT R2, RZ, R0, RZ, 0x33, !PT ;  /* 0x00000000ff027212 */ /* 0x000fe200078e33ff */
[----:B------:R-:W-:Y:S02]  /*03c0*/  @!P3 IMAD.MOV R11, RZ, RZ, -R11 ;  /* 0x000000ffff0bb224 */ /* 0x000fe400078e0a0b */
[----:B------:R-:W-:Y:S01]  /*03d0*/  @!P1 IMAD.MOV R5, RZ, RZ, -R5 ;  /* 0x000000ffff059224 */ /* 0x000fe200078e0a05 */
[----:B------:R-:W-:Y:S02]  /*03e0*/  @!P5 IADD3 R13, PT, PT, -R13, RZ, RZ ;  /* 0x000000ff0d0dd210 */ /* 0x000fe40007ffe1ff */
[----:B------:R-:W-:-:S02]  /*03f0*/  SEL R11, R2, R11, !P0 ;  /* 0x0000000b020b7207 */ /* 0x000fc40004000000 */
[C---:B------:R-:W-:Y:S02]  /*0400*/  SEL R5, R2.reuse, R5, !P0 ;  /* 0x0000000502057207 */ /* 0x040fe40004000000 */
[----:B------:R-:W-:Y:S02]  /*0410*/  SEL R2, R2, R13, !P0 ;  /* 0x0000000d02027207 */ /* 0x000fe40004000000 */
[----:B------:R-:W-:Y:S01]  /*0420*/  ISETP.NE.AND P1, PT, R5, RZ, PT ;  /* 0x000000ff0500720c */ /* 0x000fe20003f25270 */
[----:B------:R-:W-:Y:S01]  /*0430*/  VIADD R5, R7, 0x800 ;  /* 0x0000080007057836 */ /* 0x000fe20000000000 */
[----:B------:R-:W-:Y:S02]  /*0440*/  ISETP.NE.AND P0, PT, R11, RZ, PT ;  /* 0x000000ff0b00720c */ /* 0x000fe40003f05270 */
[----:B-1----:R-:W-:-:S13]  /*0450*/  ISETP.NE.AND P2, PT, R2, RZ, PT ;  /* 0x000000ff0200720c */ /* 0x002fda0003f45270 */
.L_x_30:
[----:B0-----:R-:W0:Y:S01]  /*0460*/  LDC R14, c[0x0][0x394] ;  /* 0x0000e500ff0e7b82 */ /* 0x001e220000000800 */
[----:B-1----:R-:W1:Y:S01]  /*0470*/  LDCU.64 UR12, c[0x0][0x388] ;  /* 0x00007100ff0c77ac */ /* 0x002e620008000a00 */
[----:B------:R-:W-:Y:S01]  /*0480*/  BSSY.RECONVERGENT B1, `(.L_x_4) ;  /* 0x00001ae000017945 */ /* 0x000fe20003800200 */
[----:B--2---:R-:W2:Y:S01]  /*0490*/  LDCU.64 UR10, c[0x0][0x380] ;  /* 0x00007000ff0a77ac */ /* 0x004ea20008000a00 */
[----:B0-----:R-:W-:-:S13]  /*04a0*/  ISETP.GE.AND P3, PT, R7, R14, PT ;  /* 0x0000000e0700720c */ /* 0x001fda0003f66270 */
[----:B-123--:R-:W-:Y:S05]  /*04b0*/  @P3 BRA `(.L_x_5) ;  /* 0x0000001800a83947 */ /* 0x00efea0003800000 */
[----:B------:R-:W-:Y:S01]  /*04c0*/  LOP3.LUT R20, R6, 0xc00, RZ, 0xc0, !PT ;  /* 0x00000c0006147812 */ /* 0x000fe200078ec0ff */
[----:B------:R-:W-:Y:S01]  /*04d0*/  UIADD3 UR5, UPT, UPT, UR4, -0x1, URZ ;  /* 0xffffffff04057890 */ /* 0x000fe2000fffe0ff */
[----:B------:R-:W-:Y:S01]  /*04e0*/  BSSY.RECONVERGENT B0, `(.L_x_6) ;  /* 0x00000a2000007945 */ /* 0x000fe20003800200 */
[----:B------:R-:W-:Y:S01]  /*04f0*/  IMAD R2, R14, UR4, RZ ;  /* 0x000000040e027c24 */ /* 0x000fe2000f8e02ff */
[----:B------:R-:W-:Y:S01]  /*0500*/  ISETP.NE.AND P3, PT, R20, 0xc00, PT ;  /* 0x00000c001400780c */ /* 0x000fe20003f65270 */
[----:B------:R-:W-:Y:S02]  /*0510*/  IMAD.MOV.U32 R3, RZ, RZ, R7 ;  /* 0x000000ffff037224 */ /* 0x000fe400078e0007 */
[----:B------:R-:W-:-:S10]  /*0520*/  IMAD R0, R14, UR5, RZ ;  /* 0x000000050e007c24 */ /* 0x000fd4000f8e02ff */
[----:B------:R-:W-:Y:S05]  /*0530*/  @!P3 BRA `(.L_x_7) ;  /* 0x000000080070b947 */ /* 0x000fea0003800000 */
[----:B------:R-:W-:Y:S01]  /*0540*/  IABS R15, R14 ;  /* 0x0000000e000f7213 */ /* 0x000fe20000000000 */
[----:B------:R-:W-:Y:S01]  /*0550*/  IMAD.MOV.U32 R16, RZ, RZ, RZ ;  /* 0x000000ffff107224 */ /* 0x000fe200078e00ff */
[----:B------:R-:W-:Y:S01]  /*0560*/  ISETP.GE.AND P4, PT, R7, RZ, PT ;  /* 0x000000ff0700720c */ /* 0x000fe20003f86270 */
[----:B------:R-:W-:Y:S01]  /*0570*/  BSSY.RECONVERGENT B2, `(.L_x_8) ;  /* 0x000002c000027945 */ /* 0x000fe20003800200 */
[----:B------:R-:W0:Y:S08]  /*0580*/  I2F.RP R9, R15 ;  /* 0x0000000f00097306 */ /* 0x000e300000209400 */
[----:B0-----:R-:W0:Y:S02]  /*0590*/  MUFU.RCP R9, R9 ;  /* 0x0000000900097308 */ /* 0x001e240000001000 */
[----:B0-----:R-:W-:-:S06]  /*05a0*/  VIADD R17, R9, 0xffffffe ;  /* 0x0ffffffe09117836 */ /* 0x001fcc0000000000 */
[----:B------:R-:W0:Y:S02]  /*05b0*/  F2I.FTZ.U32.TRUNC.NTZ R17, R17 ;  /* 0x0000001100117305 */ /* 0x000e24000021f000 */
[----:B0-----:R-:W-:-:S04]  /*05c0*/  IMAD.MOV R8, RZ, RZ, -R17 ;  /* 0x000000ffff087224 */ /* 0x001fc800078e0a11 */
[----:B------:R-:W-:Y:S01]  /*05d0*/  IMAD R3, R8, R15, RZ ;  /* 0x0000000f08037224 */ /* 0x000fe200078e02ff */
[----:B------:R-:W-:-:S03]  /*05e0*/  IABS R8, R7 ;  /* 0x0000000700087213 */ /* 0x000fc60000000000 */
[----:B------:R-:W-:Y:S01]  /*05f0*/  IMAD.HI.U32 R16, R17, R3, R16 ;  /* 0x0000000311107227 */ /* 0x000fe200078e0010 */
[----:B------:R-:W-:-:S05]  /*0600*/  LOP3.LUT R17, RZ, R14, RZ, 0x33, !PT ;  /* 0x0000000eff117212 */ /* 0x000fca00078e33ff */
[----:B------:R-:W-:-:S05]  /*0610*/  IMAD.HI.U32 R3, R16, R8, RZ ;  /* 0x0000000810037227 */ /* 0x000fca00078e00ff */
[----:B------:R-:W-:-:S05]  /*0620*/  IADD3 R3, PT, PT, -R3, RZ, RZ ;  /* 0x000000ff03037210 */ /* 0x000fca0007ffe1ff */
[----:B------:R-:W-:Y:S02]  /*0630*/  IMAD R8, R15, R3, R8 ;  /* 0x000000030f087224 */ /* 0x000fe400078e0208 */
[----:B------:R-:W-:-:S03]  /*0640*/  IMAD.IADD R3, R7, 0x1, R0 ;  /* 0x0000000107037824 */ /* 0x000fc600078e0200 */
[----:B------:R-:W-:-:S13]  /*0650*/  ISETP.GT.U32.AND P3, PT, R15, R8, PT ;  /* 0x000000080f00720c */ /* 0x000fda0003f64070 */
[----:B------:R-:W-:-:S05]  /*0660*/  @!P3 IMAD.IADD R8, R8, 0x1, -R15 ;  /* 0x000000010808b824 */ /* 0x000fca00078e0a0f */
[----:B------:R-:W-:-:S13]  /*0670*/  ISETP.GT.U32.AND P3, PT, R15, R8, PT ;  /* 0x000000080f00720c */ /* 0x000fda0003f64070 */
[----:B------:R-:W-:Y:S01]  /*0680*/  @!P3 IMAD.IADD R8, R8, 0x1, -R15 ;  /* 0x000000010808b824 */ /* 0x000fe200078e0a0f */
[----:B------:R-:W-:-:S03]  /*0690*/  ISETP.NE.AND P3, PT, R14, RZ, PT ;  /* 0x000000ff0e00720c */ /* 0x000fc60003f65270 */
[----:B------:R-:W-:-:S05]  /*06a0*/  @!P4 IMAD.MOV R8, RZ, RZ, -R8 ;  /* 0x000000ffff08c224 */ /* 0x000fca00078e0a08 */
[----:B------:R-:W-:-:S04]  /*06b0*/  SEL R8, R17, R8, !P3 ;  /* 0x0000000811087207 */ /* 0x000fc80005800000 */
[----:B------:R-:W-:-:S13]  /*06c0*/  ISETP.NE.AND P4, PT, R8, RZ, PT ;  /* 0x000000ff0800720c */ /* 0x000fda0003f85270 */
[----:B------:R-:W-:Y:S05]  /*06d0*/  @!P4 BRA `(.L_x_9) ;  /* 0x00000000003cc947 */ /* 0x000fea0003800000 */
[----:B------:R-:W0:Y:S02]  /*06e0*/  LDCU.64 UR8, c[0x0][0x388] ;  /* 0x00007100ff0877ac */ /* 0x000e240008000a00 */
[----:B0-----:R-:W-:Y:S02]  /*06f0*/  @P2 IMAD.U32 R8, RZ, RZ, UR8 ;  /* 0x00000008ff082e24 */ /* 0x001fe4000f8e00ff */
[----:B------:R-:W-:Y:S02]  /*0700*/  @P2 IMAD.U32 R9, RZ, RZ, UR9 ;  /* 0x00000009ff092e24 */ /* 0x000fe4000f8e00ff */
[----:B------:R-:W-:-:S05]  /*0710*/  @P2 IMAD.WIDE R10, R3, 0x4, R8 ;  /* 0x00000004030a2825 */ /* 0x000fca00078e0208 */
[----:B------:R-:W2:Y:S04]  /*0720*/  @P2 LDG.E R12, desc[UR6][R10.64] ;  /* 0x000000060a0c2981 */ /* 0x000ea8000c1e1900 */
[----:B------:R-:W2:Y:S01]  /*0730*/  @P2 LDG.E R13, desc[UR6][R10.64+0x4] ;  /* 0x000004060a0d2981 */ /* 0x000ea2000c1e1900 */
[----:B------:R-:W-:Y:S01]  /*0740*/  @!P2 MOV R8, UR8 ;  /* 0x000000080008ac02 */ /* 0x000fe20008000f00 */
[----:B------:R-:W-:Y:S01]  /*0750*/  @!P2 IMAD.U32 R9, RZ, RZ, UR9 ;  /* 0x00000009ff09ae24 */ /* 0x000fe2000f8e00ff */
[----:B--2---:R-:W-:-:S03]  /*0760*/  @P2 FMNMX R18, R12, R13, PT ;  /* 0x0000000d0c122209 */ /* 0x004fc60003800000 */
[----:B------:R-:W-:-:S03]  /*0770*/  @!P2 IMAD.WIDE R12, R3, 0x4, R8 ;  /* 0x00000004030ca825 */ /* 0x000fc600078e0208 */
[----:B------:R-:W0:Y:S02]  /*0780*/  @P2 F2I.TRUNC.NTZ R18, R18 ;  /* 0x0000001200122305 */ /* 0x000e24000020f100 */
[----:B0-----:R-:W-:-:S06]  /*0790*/  @P2 I2FP.F32.S32 R19, R18 ;  /* 0x0000001200132245 */ /* 0x001fcc0000201400 */
[----:B------:R1:W5:Y:S01]  /*07a0*/  @!P2 LDG.E R19, desc[UR6][R12.64] ;  /* 0x000000060c13a981 */ /* 0x000362000c1e1900 */
[----:B------:R-:W-:Y:S01]  /*07b0*/  IMAD.MOV.U32 R22, RZ, RZ, -0x1 ;  /* 0xffffffffff167424 */ /* 0x000fe200078e00ff */
[----:B------:R-:W-:Y:S06]  /*07c0*/  BRA `(.L_x_10) ;  /* 0x0000000000187947 */ /* 0x000fec0003800000 */
.L_x_9:
[----:B------:R-:W0:Y:S02]  /*07d0*/  LDCU.64 UR8, c[0x0][0x388] ;  /* 0x00007100ff0877ac */ /* 0x000e240008000a00 */
[----:B0-----:R-:W-:Y:S02]  /*07e0*/  IMAD.U32 R8, RZ, RZ, UR8 ;  /* 0x00000008ff087e24 */ /* 0x001fe4000f8e00ff */
[----:B------:R-:W-:Y:S02]  /*07f0*/  IMAD.U32 R9, RZ, RZ, UR9 ;  /* 0x00000009ff097e24 */ /* 0x000fe4000f8e00ff */
[----:B------:R-:W-:-:S05]  /*0800*/  IMAD.WIDE R10, R3, 0x4, R8 ;  /* 0x00000004030a7825 */ /* 0x000fca00078e0208 */
[----:B------:R0:W5:Y:S01]  /*0810*/  LDG.E R19, desc[UR6][R10.64] ;  /* 0x000000060a137981 */ /* 0x000162000c1e1900 */
[----:B------:R-:W-:-:S07]  /*0820*/  IMAD.MOV.U32 R22, RZ, RZ, 0x1 ;  /* 0x00000001ff167424 */ /* 0x000fce00078e00ff */
.L_x_10:
[----:B------:R-:W-:Y:S05]  /*0830*/  BSYNC.RECONVERGENT B2 ;  /* 0x0000000000027941 */ /* 0x000fea0003800200 */
.L_x_8:
[----:B-1----:R-:W-:Y:S01]  /*0840*/  IMAD.IADD R13, R3, 0x1, R22 ;  /* 0x00000001030d7824 */ /* 0x002fe200078e0216 */
[----:B0-----:R-:W0:Y:S03]  /*0850*/  LDC.64 R10, c[0x0][0x380] ;  /* 0x0000e000ff0a7b82 */ /* 0x001e260000000a00 */
[----:B------:R-:W-:-:S06]  /*0860*/  IMAD.WIDE R12, R13, 0x4, R8 ;  /* 0x000000040d0c7825 */ /* 0x000fcc00078e0208 */
[----:B------:R-:W2:Y:S01]  /*0870*/  LDG.E R12, desc[UR6][R12.64] ;  /* 0x000000060c0c7981 */ /* 0x000ea2000c1e1900 */
[----:B------:R-:W-:-:S05]  /*0880*/  IADD3 R3, PT, PT, R3, R14, RZ ;  /* 0x0000000e03037210 */ /* 0x000fca0007ffe0ff */
[----:B0-----:R-:W-:-:S06]  /*0890*/  IMAD.WIDE R10, R3, 0x4, R10 ;  /* 0x00000004030a7825 */ /* 0x001fcc00078e020a */
[----:B------:R-:W3:Y:S01]  /*08a0*/  LDG.E R10, desc[UR6][R10.64] ;  /* 0x000000060a0a7981 */ /* 0x000ee2000c1e1900 */
[----:B------:R-:W-:Y:S01]  /*08b0*/  IMAD.WIDE R8, R3, 0x4, R8 ;  /* 0x0000000403087825 */ /* 0x000fe200078e0208 */
[----:B------:R-:W-:-:S03]  /*08c0*/  ISETP.NE.AND P4, PT, R20, RZ, PT ;  /* 0x000000ff1400720c */ /* 0x000fc60003f85270 */
[----:B------:R-:W-:-:S04]  /*08d0*/  VIADD R18, R7, 0x400 ;  /* 0x0000040007127836 */ /* 0x000fc80000000000 */
[----:B------:R-:W-:Y:S01]  /*08e0*/  IMAD.MOV.U32 R3, RZ, RZ, R18 ;  /* 0x000000ffff037224 */ /* 0x000fe200078e0012 */
[----:B--2--5:R-:W-:-:S06]  /*08f0*/  FMNMX R19, R12, R19, PT ;  /* 0x000000130c137209 */ /* 0x024fcc0003800000 */
[----:B------:R-:W0:Y:S02]  /*0900*/  F2I.TRUNC.NTZ R19, R19 ;  /* 0x0000001300137305 */ /* 0x000e24000020f100 */
[----:B0-----:R-:W-:-:S05]  /*0910*/  I2FP.F32.S32 R21, R19 ;  /* 0x0000001300157245 */ /* 0x001fca0000201400 */
[----:B---3--:R-:W-:-:S05]  /*0920*/  FADD R21, R10, R21 ;  /* 0x000000150a157221 */ /* 0x008fca0000000000 */
[----:B------:R0:W-:Y:S01]  /*0930*/  STG.E desc[UR6][R8.64], R21 ;  /* 0x0000001508007986 */ /* 0x0001e2000c101906 */
[----:B------:R-:W-:Y:S05]  /*0940*/  @!P4 BRA `(.L_x_7) ;  /* 0x00000004006cc947 */ /* 0x000fea0003800000 */
[----:B0-----:R-:W-:Y:S01]  /*0950*/  IABS R8, R18 ;  /* 0x0000001200087213 */ /* 0x001fe20000000000 */
[----:B------:R-:W0:Y:S01]  /*0960*/  LDC.64 R12, c[0x0][0x388] ;  /* 0x0000e200ff0c7b82 */ /* 0x000e220000000a00 */
[----:B------:R-:W-:Y:S01]  /*0970*/  ISETP.GE.AND P5, PT, R18, RZ, PT ;  /* 0x000000ff1200720c */ /* 0x000fe20003fa6270 */
[----:B------:R-:W-:Y:S01]  /*0980*/  BSSY.RECONVERGENT B2, `(.L_x_11) ;  /* 0x000001d000027945 */ /* 0x000fe20003800200 */
[----:B------:R-:W-:Y:S01]  /*0990*/  SHF.R.S32.HI R11, RZ, 0x1f, R7 ;  /* 0x0000001fff0b7819 */ /* 0x000fe20000011407 */
[----:B------:R-:W-:-:S04]  /*09a0*/  IMAD.HI.U32 R3, R16, R8, RZ ;  /* 0x0000000810037227 */ /* 0x000fc800078e00ff */
[----:B------:R-:W-:-:S04]  /*09b0*/  IMAD.MOV R3, RZ, RZ, -R3 ;  /* 0x000000ffff037224 */ /* 0x000fc800078e0a03 */
[----:B------:R-:W-:-:S05]  /*09c0*/  IMAD R8, R15, R3, R8 ;  /* 0x000000030f087224 */ /* 0x000fca00078e0208 */
[----:B------:R-:W-:-:S13]  /*09d0*/  ISETP.GT.U32.AND P4, PT, R15, R8, PT ;  /* 0x000000080f00720c */ /* 0x000fda0003f84070 */
[----:B------:R-:W-:-:S05]  /*09e0*/  @!P4 IMAD.IADD R8, R8, 0x1, -R15 ;  /* 0x000000010808c824 */ /* 0x000fca00078e0a0f */
[----:B------:R-:W-:-:S13]  /*09f0*/  ISETP.GT.U32.AND P4, PT, R15, R8, PT ;  /* 0x000000080f00720c */ /* 0x000fda0003f84070 */
[----:B------:R-:W-:Y:S01]  /*0a00*/  @!P4 IMAD.IADD R8, R8, 0x1, -R15 ;  /* 0x000000010808c824 */ /* 0x000fe200078e0a0f */
[----:B------:R-:W-:-:S03]  /*0a10*/  IADD3 R9, P4, PT, R7, R0, RZ ;  /* 0x0000000007097210 */ /* 0x000fc60007f9e0ff */
[----:B------:R-:W-:Y:S01]  /*0a20*/  @!P5 IMAD.MOV R8, RZ, RZ, -R8 ;  /* 0x000000ffff08d224 */ /* 0x000fe200078e0a08 */
[----:B------:R-:W-:-:S04]  /*0a30*/  LEA.HI.X.SX32 R10, R0, R11, 0x1, P4 ;  /* 0x0000000b000a7211 */ /* 0x000fc800020f0eff */
[----:B------:R-:W-:Y:S02]  /*0a40*/  SEL R3, R17, R8, !P3 ;  /* 0x0000000811037207 */ /* 0x000fe40005800000 */
[----:B0-----:R-:W-:Y:S02]  /*0a50*/  LEA R8, P5, R9, R12, 0x2 ;  /* 0x0000000c09087211 */ /* 0x001fe400078a10ff */
[----:B------:R-:W-:Y:S02]  /*0a60*/  ISETP.NE.AND P4, PT, R3, RZ, PT ;  /* 0x000000ff0300720c */ /* 0x000fe40003f85270 */
[----:B------:R-:W-:-:S11]  /*0a70*/  LEA.HI.X R9, R9, R13, R10, 0x2, P5 ;  /* 0x0000000d09097211 */ /* 0x000fd600028f140a */
[----:B------:R-:W-:Y:S05]  /*0a80*/  @!P4 BRA `(.L_x_12) ;  /* 0x000000000024c947 */ /* 0x000fea0003800000 */
[----:B------:R-:W2:Y:S04]  /*0a90*/  LDG.E R10, desc[UR6][R8.64+0x1000] ;  /* 0x00100006080a7981 */ /* 0x000ea8000c1e1900 */
[----:B------:R-:W2:Y:S01]  /*0aa0*/  @P0 LDG.E R3, desc[UR6][R8.64+0x1004] ;  /* 0x0010040608030981 */ /* 0x000ea2000c1e1900 */
[----:B------:R-:W-:Y:S01]  /*0ab0*/  MOV R19, 0xffffffff ;  /* 0xffffffff00137802 */ /* 0x000fe20000000f00 */
[----:B------:R-:W-:Y:S01]  /*0ac0*/  IMAD.MOV.U32 R21, RZ, RZ, -0x1 ;  /* 0xffffffffff157424 */ /* 0x000fe200078e00ff */
[----:B--2---:R-:W-:-:S06]  /*0ad0*/  @P0 FMNMX R18, R10, R3, PT ;  /* 0x000000030a120209 */ /* 0x004fcc0003800000 */
[----:B------:R-:W0:Y:S02]  /*0ae0*/  @P0 F2I.TRUNC.NTZ R18, R18 ;  /* 0x0000001200120305 */ /* 0x000e24000020f100 */
[----:B0-----:R-:W-:Y:S01]  /*0af0*/  @P0 I2FP.F32.S32 R3, R18 ;  /* 0x0000001200030245 */ /* 0x001fe20000201400 */
[----:B------:R-:W-:Y:S01]  /*0b00*/  @!P0 IMAD.MOV.U32 R3, RZ, RZ, R10 ;  /* 0x000000ffff038224 */ /* 0x000fe200078e000a */
[----:B------:R-:W-:Y:S06]  /*0b10*/  BRA `(.L_x_13) ;  /* 0x00000000000c7947 */ /* 0x000fec0003800000 */
.L_x_12:
[----:B------:R0:W5:Y:S01]  /*0b20*/  LDG.E R3, desc[UR6][R8.64+0x1000] ;  /* 0x0010000608037981 */ /* 0x000162000c1e1900 */
[----:B------:R-:W-:Y:S02]  /*0b30*/  IMAD.MOV.U32 R19, RZ, RZ, 0x1 ;  /* 0x00000001ff137424 */ /* 0x000fe400078e00ff */
[----:B------:R-:W-:-:S07]  /*0b40*/  IMAD.MOV.U32 R21, RZ, RZ, RZ ;  /* 0x000000ffff157224 */ /* 0x000fce00078e00ff */
.L_x_13:
[----:B------:R-:W-:Y:S05]  /*0b50*/  BSYNC.RECONVERGENT B2 ;  /* 0x0000000000027941 */ /* 0x000fea0003800200 */
.L_x_11:
[C---:B------:R-:W-:Y:S01]  /*0b60*/  LEA R18, P4, R19.reuse, R8, 0x2 ;  /* 0x0000000813127211 */ /* 0x040fe200078810ff */
[----:B------:R-:W1:Y:S03]  /*0b70*/  LDCU.64 UR8, c[0x0][0x380] ;  /* 0x00007000ff0877ac */ /* 0x000e660008000a00 */
[----:B------:R-:W-:-:S05]  /*0b80*/  LEA.HI.X R19, R19, R9, R21, 0x2, P4 ;  /* 0x0000000913137211 */ /* 0x000fca00020f1415 */
[----:B------:R-:W2:Y:S01]  /*0b90*/  LDG.E R18, desc[UR6][R18.64+0x1000] ;  /* 0x0010000612127981 */ /* 0x000ea2000c1e1900 */
[----:B------:R-:W-:-:S04]  /*0ba0*/  IADD3 R24, P4, PT, R7, R2, RZ ;  /* 0x0000000207187210 */ /* 0x000fc80007f9e0ff */
[----:B------:R-:W-:Y:S01]  /*0bb0*/  LEA.HI.X.SX32 R11, R2, R11, 0x1, P4 ;  /* 0x0000000b020b7211 */ /* 0x000fe200020f0eff */
[----:B------:R-:W-:-:S03]  /*0bc0*/  IMAD.SHL.U32 R23, R24, 0x4, RZ ;  /* 0x0000000418177824 */ /* 0x000fc600078e00ff */
[----:B------:R-:W-:Y:S02]  /*0bd0*/  SHF.L.U64.HI R24, R24, 0x2, R11 ;  /* 0x0000000218187819 */ /* 0x000fe4000001020b */
[----:B-1----:R-:W-:-:S04]  /*0be0*/  IADD3 R10, P4, PT, R23, UR8, RZ ;  /* 0x00000008170a7c10 */ /* 0x002fc8000ff9e0ff */
[----:B------:R-:W-:-:S05]  /*0bf0*/  IADD3.X R11, PT, PT, R24, UR9, RZ, P4, !PT ;  /* 0x00000009180b7c10 */ /* 0x000fca000a7fe4ff */
[----:B------:R-:W3:Y:S01]  /*0c00*/  LDG.E R22, desc[UR6][R10.64+0x1000] ;  /* 0x001000060a167981 */ /* 0x000ee2000c1e1900 */
[----:B------:R-:W-:-:S05]  /*0c10*/  IADD3 R12, P4, PT, R23, R12, RZ ;  /* 0x0000000c170c7210 */ /* 0x000fca0007f9e0ff */
[----:B------:R-:W-:Y:S01]  /*0c20*/  IMAD.X R13, R24, 0x1, R13, P4 ;  /* 0x00000001180d7824 */ /* 0x000fe200020e060d */
[----:B------:R-:W-:Y:S02]  /*0c30*/  ISETP.NE.AND P4, PT, R20, 0x400, PT ;  /* 0x000004001400780c */ /* 0x000fe40003f85270 */
[----:B--2--5:R-:W-:-:S06]  /*0c40*/  FMNMX R21, R18, R3, PT ;  /* 0x0000000312157209 */ /* 0x024fcc0003800000 */
[----:B------:R-:W1:Y:S02]  /*0c50*/  F2I.TRUNC.NTZ R21, R21 ;  /* 0x0000001500157305 */ /* 0x000e64000020f100 */
[----:B-1----:R-:W-:-:S05]  /*0c60*/  I2FP.F32.S32 R3, R21 ;  /* 0x0000001500037245 */ /* 0x002fca0000201400 */
[----:B---3--:R-:W-:Y:S01]  /*0c70*/  FADD R19, R22, R3 ;  /* 0x0000000316137221 */ /* 0x008fe20000000000 */
[----:B------:R-:W-:-:S04]  /*0c80*/  MOV R3, R5 ;  /* 0x0000000500037202 */ /* 0x000fc80000000f00 */
[----:B------:R1:W-:Y:S01]  /*0c90*/  STG.E desc[UR6][R12.64+0x1000], R19 ;  /* 0x001000130c007986 */ /* 0x0003e2000c101906 */
[----:B------:R-:W-:Y:S05]  /*0ca0*/  @!P4 BRA `(.L_x_7) ;  /* 0x000000000094c947 */ /* 0x000fea0003800000 */
[----:B------:R-:W-:Y:S01]  /*0cb0*/  IABS R3, R5 ;  /* 0x0000000500037213 */ /* 0x000fe20000000000 */
[----:B------:R-:W-:Y:S01]  /*0cc0*/  BSSY.RECONVERGENT B2, `(.L_x_14) ;  /* 0x0000019000027945 */ /* 0x000fe20003800200 */
[----:B------:R-:W-:-:S03]  /*0cd0*/  ISETP.GE.AND P5, PT, R5, RZ, PT ;  /* 0x000000ff0500720c */ /* 0x000fc60003fa6270 */
[----:B------:R-:W-:-:S04]  /*0ce0*/  IMAD.HI.U32 R16, R16, R3, RZ ;  /* 0x0000000310107227 */ /* 0x000fc800078e00ff */
[----:B------:R-:W-:-:S04]  /*0cf0*/  IMAD.MOV R16, RZ, RZ, -R16 ;  /* 0x000000ffff107224 */ /* 0x000fc800078e0a10 */
[----:B------:R-:W-:-:S05]  /*0d00*/  IMAD R16, R15, R16, R3 ;  /* 0x000000100f107224 */ /* 0x000fca00078e0203 */
[----:B------:R-:W-:-:S13]  /*0d10*/  ISETP.GT.U32.AND P4, PT, R15, R16, PT ;  /* 0x000000100f00720c */ /* 0x000fda0003f84070 */
[----:B------:R-:W-:-:S05]  /*0d20*/  @!P4 IMAD.IADD R16, R16, 0x1, -R15 ;  /* 0x000000011010c824 */ /* 0x000fca00078e0a0f */
[----:B------:R-:W-:-:S13]  /*0d30*/  ISETP.GT.U32.AND P4, PT, R15, R16, PT ;  /* 0x000000100f00720c */ /* 0x000fda0003f84070 */
[----:B------:R-:W-:-:S04]  /*0d40*/  @!P4 IMAD.IADD R16, R16, 0x1, -R15 ;  /* 0x000000011010c824 */ /* 0x000fc800078e0a0f */
[----:B------:R-:W-:-:S05]  /*0d50*/  @!P5 IMAD.MOV R16, RZ, RZ, -R16 ;  /* 0x000000ffff10d224 */ /* 0x000fca00078e0a10 */
[----:B------:R-:W-:-:S04]  /*0d60*/  SEL R16, R17, R16, !P3 ;  /* 0x0000001011107207 */ /* 0x000fc80005800000 */
[----:B------:R-:W-:-:S13]  /*0d70*/  ISETP.NE.AND P3, PT, R16, RZ, PT ;  /* 0x000000ff1000720c */ /* 0x000fda0003f65270 */
[----:B------:R-:W-:Y:S05]  /*0d80*/  @!P3 BRA `(.L_x_15) ;  /* 0x000000000024b947 */ /* 0x000fea0003800000 */
[----:B------:R-:W2:Y:S04]  /*0d90*/  LDG.E R3, desc[UR6][R8.64+0x2000] ;  /* 0x0020000608037981 */ /* 0x000ea8000c1e1900 */
[----:B------:R-:W2:Y:S01]  /*0da0*/  @P1 LDG.E R16, desc[UR6][R8.64+0x2004] ;  /* 0x0020040608101981 */ /* 0x000ea2000c1e1900 */
[----:B------:R-:W-:Y:S02]  /*0db0*/  IMAD.MOV.U32 R17, RZ, RZ, -0x1 ;  /* 0xffffffffff117424 */ /* 0x000fe400078e00ff */
[----:B------:R-:W-:Y:S01]  /*0dc0*/  IMAD.MOV.U32 R18, RZ, RZ, -0x1 ;  /* 0xffffffffff127424 */ /* 0x000fe200078e00ff */
[----:B--2---:R-:W-:-:S06]  /*0dd0*/  @P1 FMNMX R16, R3, R16, PT ;  /* 0x0000001003101209 */ /* 0x004fcc0003800000 */
[----:B------:R-:W2:Y:S02]  /*0de0*/  @P1 F2I.TRUNC.NTZ R16, R16 ;  /* 0x0000001000101305 */ /* 0x000ea4000020f100 */
[----:B--2---:R-:W-:Y:S02]  /*0df0*/  @P1 I2FP.F32.S32 R15, R16 ;  /* 0x00000010000f1245 */ /* 0x004fe40000201400 */
[----:B------:R-:W-:Y:S01]  /*0e00*/  @!P1 MOV R15, R3 ;  /* 0x00000003000f9202 */ /* 0x000fe20000000f00 */
[----:B------:R-:W-:Y:S06]  /*0e10*/  BRA `(.L_x_16) ;  /* 0x00000000000c7947 */ /* 0x000fec0003800000 */
.L_x_15:
[----:B------:R2:W5:Y:S01]  /*0e20*/  LDG.E R15, desc[UR6][R8.64+0x2000] ;  /* 0x00200006080f7981 */ /* 0x000562000c1e1900 */
[----:B------:R-:W-:Y:S02]  /*0e30*/  IMAD.MOV.U32 R17, RZ, RZ, 0x1 ;  /* 0x00000001ff117424 */ /* 0x000fe400078e00ff */
[----:B------:R-:W-:-:S07]  /*0e40*/  IMAD.MOV.U32 R18, RZ, RZ, RZ ;  /* 0x000000ffff127224 */ /* 0x000fce00078e00ff */
.L_x_16:
[----:B------:R-:W-:Y:S05]  /*0e50*/  BSYNC.RECONVERGENT B2 ;  /* 0x0000000000027941 */ /* 0x000fea0003800200 */
.L_x_14:
[C---:B0-2---:R-:W-:Y:S01]  /*0e60*/  LEA R8, P3, R17.reuse, R8, 0x2 ;  /* 0x0000000811087211 */ /* 0x045fe200078610ff */
[----:B------:R-:W2:Y:S03]  /*0e70*/  LDG.E R10, desc[UR6][R10.64+0x2000] ;  /* 0x002000060a0a7981 */ /* 0x000ea6000c1e1900 */
[----:B------:R-:W-:-:S05]  /*0e80*/  LEA.HI.X R9, R17, R9, R18, 0x2, P3 ;  /* 0x0000000911097211 */ /* 0x000fca00018f1412 */
[----:B------:R-:W3:Y:S02]  /*0e90*/  LDG.E R8, desc[UR6][R8.64+0x2000] ;  /* 0x0020000608087981 */ /* 0x000ee4000c1e1900 */
[----:B---3-5:R-:W-:-:S06]  /*0ea0*/  FMNMX R15, R8, R15, PT ;  /* 0x0000000f080f7209 */ /* 0x028fcc0003800000 */
[----:B------:R-:W0:Y:S02]  /*0eb0*/  F2I.TRUNC.NTZ R15, R15 ;  /* 0x0000000f000f7305 */ /* 0x000e24000020f100 */
[----:B0-----:R-:W-:-:S05]  /*0ec0*/  I2FP.F32.S32 R3, R15 ;  /* 0x0000000f00037245 */ /* 0x001fca0000201400 */
[----:B--2---:R-:W-:-:S05]  /*0ed0*/  FADD R17, R10, R3 ;  /* 0x000000030a117221 */ /* 0x004fca0000000000 */
[----:B------:R2:W-:Y:S01]  /*0ee0*/  STG.E desc[UR6][R12.64+0x2000], R17 ;  /* 0x002000110c007986 */ /* 0x0005e2000c101906 */
[----:B------:R-:W-:-:S07]  /*0ef0*/  IMAD.MOV.U32 R3, RZ, RZ, R4 ;  /* 0x000000ffff037224 */ /* 0x000fce00078e0004 */
.L_x_7:
[----:B------:R-:W-:Y:S05]  /*0f00*/  BSYNC.RECONVERGENT B0 ;  /* 0x0000000000007941 */ /* 0x000fea0003800200 */
.L_x_6:
[----:B------:R-:W-:-:S13]  /*0f10*/  ISETP.GE.U32.AND P3, PT, R6, 0xc00, PT ;  /* 0x00000c000600780c */ /* 0x000fda0003f66070 */
[----:B------:R-:W-:Y:S05]  /*0f20*/  @!P3 BRA `(.L_x_5) ;  /* 0x00000010000cb947 */ /* 0x000fea0003800000 */
[----:B0-----:R-:W-:Y:S02]  /*0f30*/  IABS R21, R14 ;  /* 0x0000000e00157213 */ /* 0x001fe40000000000 */
[----:B------:R-:W-:Y:S02]  /*0f40*/  SHF.R.S32.HI R16, RZ, 0x1f, R0 ;  /* 0x0000001fff107819 */ /* 0x000fe40000011400 */
[----:B------:R-:W0:Y:S08]  /*0f50*/  I2F.RP R10, R21 ;  /* 0x00000015000a7306 */ /* 0x000e300000209400 */
[----:B0-----:R-:W0:Y:S02]  /*0f60*/  MUFU.RCP R10, R10 ;  /* 0x0000000a000a7308 */ /* 0x001e240000001000 */
[----:B0-----:R-:W-:-:S06]  /*0f70*/  VIADD R8, R10, 0xffffffe ;  /* 0x0ffffffe0a087836 */ /* 0x001fcc0000000000 */
[----:B------:R0:W1:Y:S02]  /*0f80*/  F2I.FTZ.U32.TRUNC.NTZ R9, R8 ;  /* 0x0000000800097305 */ /* 0x000064000021f000 */
[----:B0-----:R-:W-:Y:S02]  /*0f90*/  IMAD.MOV.U32 R8, RZ, RZ, RZ ;  /* 0x000000ffff087224 */ /* 0x001fe400078e00ff */
[----:B-12---:R-:W-:-:S04]  /*0fa0*/  IMAD.MOV R12, RZ, RZ, -R9 ;  /* 0x000000ffff0c7224 */ /* 0x006fc800078e0a09 */
[----:B------:R-:W-:-:S04]  /*0fb0*/  IMAD R11, R12, R21, RZ ;  /* 0x000000150c0b7224 */ /* 0x000fc800078e02ff */
[----:B------:R-:W-:-:S07]  /*0fc0*/  IMAD.HI.U32 R20, R9, R11, R8 ;  /* 0x0000000b09147227 */ /* 0x000fce00078e0008 */
.L_x_29:
[----:B------:R-:W0:Y:S01]  /*0fd0*/  LDC R18, c[0x0][0x394] ;  /* 0x0000e500ff127b82 */ /* 0x000e220000000800 */
[----:B---3--:R-:W-:Y:S01]  /*0fe0*/  IABS R8, R3 ;  /* 0x0000000300087213 */ /* 0x008fe20000000000 */
[----:B------:R-:W-:Y:S01]  /*0ff0*/  BSSY.RECONVERGENT B0, `(.L_x_17) ;  /* 0x0000039000007945 */ /* 0x000fe20003800200 */
[----:B------:R-:W-:Y:S01]  /*1000*/  ISETP.GE.AND P4, PT, R3, RZ, PT ;  /* 0x000000ff0300720c */ /* 0x000fe20003f86270 */
[----:B------:R-:W-:Y:S02]  /*1010*/  IMAD.IADD R15, R0, 0x1, R3 ;  /* 0x00000001000f7824 */ /* 0x000fe400078e0203 */
[----:B------:R-:W-:-:S05]  /*1020*/  IMAD.HI.U32 R20, R20, R8, RZ ;  /* 0x0000000814147227 */ /* 0x000fca00078e00ff */
[----:B------:R-:W-:Y:S02]  /*1030*/  IADD3 R20, PT, PT, -R20, RZ, RZ ;  /* 0x000000ff14147210 */ /* 0x000fe40007ffe1ff */
[-C--:B0-----:R-:W-:Y:S02]  /*1040*/  IABS R17, R18.reuse ;  /* 0x0000001200117213 */ /* 0x081fe40000000000 */
[----:B------:R-:W-:-:S03]  /*1050*/  LOP3.LUT R19, RZ, R18, RZ, 0x33, !PT ;  /* 0x00000012ff137212 */ /* 0x000fc600078e33ff */
[----:B------:R-:W-:-:S05]  /*1060*/  IMAD R8, R17, R20, R8 ;  /* 0x0000001411087224 */ /* 0x000fca00078e0208 */
        /* <DEDUP_REMOVED lines=8> */
[----:B------:R-:W-:Y:S05]  /*10f0*/  @P4 BRA `(.L_x_18) ;  /* 0x0000000000184947 */ /* 0x000fea0003800000 */
[----:B------:R-:W-:Y:S02]  /*1100*/  IMAD.U32 R10, RZ, RZ, UR12 ;  /* 0x0000000cff0a7e24 */ /* 0x000fe4000f8e00ff */
[----:B------:R-:W-:Y:S02]  /*1110*/  IMAD.U32 R11, RZ, RZ, UR13 ;  /* 0x0000000dff0b7e24 */ /* 0x000fe4000f8e00ff */
[----:B------:R-:W-:-:S05]  /*1120*/  IMAD.WIDE R8, R15, 0x4, R10 ;  /* 0x000000040f087825 */ /* 0x000fca00078e020a */
[----:B------:R0:W5:Y:S01]  /*1130*/  LDG.E R14, desc[UR6][R8.64] ;  /* 0x00000006080e7981 */ /* 0x000162000c1e1900 */
[----:B------:R-:W-:Y:S01]  /*1140*/  HFMA2 R20, -RZ, RZ, 0, 5.9604644775390625e-08 ;  /* 0x00000001ff147431 */ /* 0x000fe200000001ff */
[----:B------:R-:W-:Y:S06]  /*1150*/  BRA `(.L_x_19) ;  /* 0x0000000000887947 */ /* 0x000fec0003800000 */
.L_x_18:
[----:B------:R-:W0:Y:S01]  /*1160*/  I2F.RP R11, R17 ;  /* 0x00000011000b7306 */ /* 0x000e220000209400 */
[----:B------:R-:W-:-:S05]  /*1170*/  VIADD R10, R3, 0x1 ;  /* 0x00000001030a7836 */ /* 0x000fca0000000000 */
[----:B------:R-:W-:Y:S02]  /*1180*/  IABS R12, R10 ;  /* 0x0000000a000c7213 */ /* 0x000fe40000000000 */
[----:B------:R-:W-:Y:S01]  /*1190*/  ISETP.GE.AND P5, PT, R10, RZ, PT ;  /* 0x000000ff0a00720c */ /* 0x000fe20003fa6270 */
[----:B0-----:R-:W0:Y:S02]  /*11a0*/  MUFU.RCP R11, R11 ;  /* 0x0000000b000b7308 */ /* 0x001e240000001000 */
[----:B0-----:R-:W-:-:S06]  /*11b0*/  VIADD R9, R11, 0xffffffe ;  /* 0x0ffffffe0b097836 */ /* 0x001fcc0000000000 */
[----:B------:R-:W0:Y:S02]  /*11c0*/  F2I.FTZ.U32.TRUNC.NTZ R9, R9 ;  /* 0x0000000900097305 */ /* 0x000e24000021f000 */
[----:B0-----:R-:W-:-:S04]  /*11d0*/  IMAD.MOV R8, RZ, RZ, -R9 ;  /* 0x000000ffff087224 */ /* 0x001fc800078e0a09 */
[----:B------:R-:W-:Y:S02]  /*11e0*/  IMAD R13, R8, R17, RZ ;  /* 0x00000011080d7224 */ /* 0x000fe400078e02ff */
[----:B------:R-:W-:-:S04]  /*11f0*/  IMAD.MOV.U32 R8, RZ, RZ, RZ ;  /* 0x000000ffff087224 */ /* 0x000fc800078e00ff */
[----:B------:R-:W-:-:S06]  /*1200*/  IMAD.HI.U32 R13, R9, R13, R8 ;  /* 0x0000000d090d7227 */ /* 0x000fcc00078e0008 */
[----:B------:R-:W-:-:S04]  /*1210*/  IMAD.HI.U32 R8, R13, R12, RZ ;  /* 0x0000000c0d087227 */ /* 0x000fc800078e00ff */
[----:B------:R-:W-:-:S04]  /*1220*/  IMAD.MOV R8, RZ, RZ, -R8 ;  /* 0x000000ffff087224 */ /* 0x000fc800078e0a08 */
[----:B------:R-:W-:-:S05]  /*1230*/  IMAD R8, R17, R8, R12 ;  /* 0x0000000811087224 */ /* 0x000fca00078e020c */
[----:B------:R-:W-:-:S13]  /*1240*/  ISETP.GT.U32.AND P4, PT, R17, R8, PT ;  /* 0x000000081100720c */ /* 0x000fda0003f84070 */
[----:B------:R-:W-:-:S05]  /*1250*/  @!P4 IMAD.IADD R8, R8, 0x1, -R17 ;  /* 0x000000010808c824 */ /* 0x000fca00078e0a11 */
[----:B------:R-:W-:-:S13]  /*1260*/  ISETP.GT.U32.AND P4, PT, R17, R8, PT ;  /* 0x000000081100720c */ /* 0x000fda0003f84070 */
[----:B------:R-:W-:-:S05]  /*1270*/  @!P4 IADD3 R8, PT, PT, R8, -R17, RZ ;  /* 0x800000110808c210 */ /* 0x000fca0007ffe0ff */
[----:B------:R-:W-:-:S05]  /*1280*/  @!P5 IMAD.MOV R8, RZ, RZ, -R8 ;  /* 0x000000ffff08d224 */ /* 0x000fca00078e0a08 */
[----:B------:R-:W-:-:S04]  /*1290*/  SEL R8, R19, R8, !P3 ;  /* 0x0000000813087207 */ /* 0x000fc80005800000 */
[----:B------:R-:W-:-:S13]  /*12a0*/  ISETP.NE.AND P4, PT, R8, RZ, PT ;  /* 0x000000ff0800720c */ /* 0x000fda0003f85270 */
[----:B------:R-:W-:Y:S02]  /*12b0*/  @!P4 IMAD.U32 R10, RZ, RZ, UR12 ;  /* 0x0000000cff0ace24 */ /* 0x000fe4000f8e00ff */
[----:B------:R-:W-:Y:S02]  /*12c0*/  @!P4 IMAD.U32 R11, RZ, RZ, UR13 ;  /* 0x0000000dff0bce24 */ /* 0x000fe4000f8e00ff */
[----:B------:R-:W-:-:S04]  /*12d0*/  @!P4 IMAD.WIDE R8, R15, 0x4, R10 ;  /* 0x000000040f08c825 */ /* 0x000fc800078e020a */
[----:B------:R-:W-:Y:S01]  /*12e0*/  @P4 IMAD.U32 R10, RZ, RZ, UR12 ;  /* 0x0000000cff0a4e24 */ /* 0x000fe2000f8e00ff */
[----:B------:R0:W5:Y:S01]  /*12f0*/  @!P4 LDG.E R14, desc[UR6][R8.64] ;  /* 0x00000006080ec981 */ /* 0x000162000c1e1900 */
[----:B------:R-:W-:Y:S02]  /*1300*/  @P4 IMAD.U32 R11, RZ, RZ, UR13 ;  /* 0x0000000dff0b4e24 */ /* 0x000fe4000f8e00ff */
[----:B------:R-:W-:-:S05]  /*1310*/  @P4 IMAD.WIDE R12, R15, 0x4, R10 ;  /* 0x000000040f0c4825 */ /* 0x000fca00078e020a */
[----:B------:R-:W2:Y:S04]  /*1320*/  @P4 LDG.E R21, desc[UR6][R12.64] ;  /* 0x000000060c154981 */ /* 0x000ea8000c1e1900 */
[----:B------:R-:W2:Y:S02]  /*1330*/  @P4 LDG.E R20, desc[UR6][R12.64+0x4] ;  /* 0x000004060c144981 */ /* 0x000ea4000c1e1900 */
[----:B--2---:R-:W-:-:S06]  /*1340*/  @P4 FMNMX R21, R21, R20, PT ;  /* 0x0000001415154209 */ /* 0x004fcc0003800000 */
[----:B------:R-:W1:Y:S01]  /*1350*/  @P4 F2I.TRUNC.NTZ R21, R21 ;  /* 0x0000001500154305 */ /* 0x000e62000020f100 */
[----:B------:R-:W-:Y:S01]  /*1360*/  IMAD.MOV.U32 R20, RZ, RZ, -0x1 ;  /* 0xffffffffff147424 */ /* 0x000fe200078e00ff */
[----:B01----:R-:W-:-:S07]  /*1370*/  @P4 I2FP.F32.S32 R14, R21 ;  /* 0x00000015000e4245 */ /* 0x003fce0000201400 */
.L_x_19:
[----:B------:R-:W-:Y:S05]  /*1380*/  BSYNC.RECONVERGENT B0 ;  /* 0x0000000000007941 */ /* 0x000fea0003800200 */
.L_x_17:
[----:B------:R-:W-:Y:S01]  /*1390*/  IADD3 R13, PT, PT, R15, R20, RZ ;  /* 0x000000140f0d7210 */ /* 0x000fe20007ffe0ff */
[----:B0-----:R-:W0:Y:S04]  /*13a0*/  LDC.64 R8, c[0x0][0x380] ;  /* 0x0000e000ff087b82 */ /* 0x001e280000000a00 */
[----:B------:R-:W-:-:S06]  /*13b0*/  IMAD.WIDE R12, R13, 0x4, R10 ;  /* 0x000000040d0c7825 */ /* 0x000fcc00078e020a */
[----:B------:R-:W2:Y:S01]  /*13c0*/  LDG.E R13, desc[UR6][R12.64] ;  /* 0x000000060c0d7981 */ /* 0x000ea2000c1e1900 */
[----:B------:R-:W-:-:S04]  /*13d0*/  IMAD.IADD R15, R15, 0x1, R18 ;  /* 0x000000010f0f7824 */ /* 0x000fc800078e0212 */
[----:B0-----:R-:W-:-:S05]  /*13e0*/  IMAD.WIDE R8, R15, 0x4, R8 ;  /* 0x000000040f087825 */ /* 0x001fca00078e0208 */
[----:B------:R0:W3:Y:S01]  /*13f0*/  LDG.E R22, desc[UR6][R8.64] ;  /* 0x0000000608167981 */ /* 0x0000e2000c1e1900 */
[----:B------:R-:W1:Y:S01]  /*1400*/  I2F.RP R25, R17 ;  /* 0x0000001100197306 */ /* 0x000e620000209400 */
[----:B------:R-:W-:Y:S01]  /*1410*/  VIADD R23, R3, 0x400 ;  /* 0x0000040003177836 */ /* 0x000fe20000000000 */
[----:B------:R-:W-:Y:S04]  /*1420*/  BSSY.RECONVERGENT B0, `(.L_x_20) ;  /* 0x000003b000007945 */ /* 0x000fe80003800200 */
[----:B------:R-:W-:Y:S02]  /*1430*/  IABS R24, R23 ;  /* 0x0000001700187213 */ /* 0x000fe40000000000 */
[----:B------:R-:W-:Y:S02]  /*1440*/  ISETP.GE.AND P5, PT, R23, RZ, PT ;  /* 0x000000ff1700720c */ /* 0x000fe40003fa6270 */
[----:B------:R-:W-:Y:S01]  /*1450*/  SHF.R.S32.HI R23, RZ, 0x1f, R3 ;  /* 0x0000001fff177819 */ /* 0x000fe20000011403 */
[----:B-1----:R-:W1:Y:S02]  /*1460*/  MUFU.RCP R25, R25 ;  /* 0x0000001900197308 */ /* 0x002e640000001000 */
[----:B-1----:R-:W-:-:S06]  /*1470*/  VIADD R21, R25, 0xffffffe ;  /* 0x0ffffffe19157836 */ /* 0x002fcc0000000000 */
[----:B------:R-:W1:Y:S02]  /*1480*/  F2I.FTZ.U32.TRUNC.NTZ R21, R21 ;  /* 0x0000001500157305 */ /* 0x000e64000021f000 */
[----:B-1----:R-:W-:-:S04]  /*1490*/  IMAD.MOV R20, RZ, RZ, -R21 ;  /* 0x000000ffff147224 */ /* 0x002fc800078e0a15 */
[----:B------:R-:W-:Y:S02]  /*14a0*/  IMAD R27, R20, R17, RZ ;  /* 0x00000011141b7224 */ /* 0x000fe400078e02ff */
[----:B------:R-:W-:-:S04]  /*14b0*/  IMAD.MOV.U32 R20, RZ, RZ, RZ ;  /* 0x000000ffff147224 */ /* 0x000fc800078e00ff */
[----:B------:R-:W-:Y:S01]  /*14c0*/  IMAD.HI.U32 R20, R21, R27, R20 ;  /* 0x0000001b15147227 */ /* 0x000fe200078e0014 */
[----:B------:R-:W-:-:S05]  /*14d0*/  MOV R21, R17 ;  /* 0x0000001100157202 */ /* 0x000fca0000000f00 */
[----:B0-----:R-:W-:-:S04]  /*14e0*/  IMAD.HI.U32 R8, R20, R24, RZ ;  /* 0x0000001814087227 */ /* 0x001fc800078e00ff */
[----:B------:R-:W-:-:S04]  /*14f0*/  IMAD.MOV R8, RZ, RZ, -R8 ;  /* 0x000000ffff087224 */ /* 0x000fc800078e0a08 */
[----:B------:R-:W-:Y:S02]  /*1500*/  IMAD R24, R17, R8, R24 ;  /* 0x0000000811187224 */ /* 0x000fe400078e0218 */
[----:B------:R-:W0:Y:S03]  /*1510*/  LDC.64 R8, c[0x0][0x388] ;  /* 0x0000e200ff087b82 */ /* 0x000e260000000a00 */
[----:B------:R-:W-:-:S13]  /*1520*/  ISETP.GT.U32.AND P4, PT, R21, R24, PT ;  /* 0x000000181500720c */ /* 0x000fda0003f84070 */
[----:B------:R-:W-:-:S05]  /*1530*/  @!P4 IMAD.IADD R24, R24, 0x1, -R17 ;  /* 0x000000011818c824 */ /* 0x000fca00078e0a11 */
[----:B------:R-:W-:-:S13]  /*1540*/  ISETP.GT.U32.AND P4, PT, R21, R24, PT ;  /* 0x000000181500720c */ /* 0x000fda0003f84070 */
[----:B------:R-:W-:-:S04]  /*1550*/  @!P4 IMAD.IADD R24, R24, 0x1, -R17 ;  /* 0x000000011818c824 */ /* 0x000fc800078e0a11 */
[----:B------:R-:W-:-:S05]  /*1560*/  @!P5 IMAD.MOV R24, RZ, RZ, -R24 ;  /* 0x000000ffff18d224 */ /* 0x000fca00078e0a18 */
[----:B------:R-:W-:Y:S02]  /*1570*/  SEL R24, R19, R24, !P3 ;  /* 0x0000001813187207 */ /* 0x000fe40005800000 */
[----:B--2--5:R-:W-:Y:S01]  /*1580*/  FMNMX R14, R13, R14, PT ;  /* 0x0000000e0d0e7209 */ /* 0x024fe20003800000 */
[----:B------:R-:W-:Y:S01]  /*1590*/  IMAD.WIDE R12, R15, 0x4, R10 ;  /* 0x000000040f0c7825 */ /* 0x000fe200078e020a */
[----:B------:R-:W-:-:S04]  /*15a0*/  IADD3 R11, P4, PT, R0, R3, RZ ;  /* 0x00000003000b7210 */ /* 0x000fc80007f9e0ff */
[----:B------:R-:W1:Y:S01]  /*15b0*/  F2I.TRUNC.NTZ R14, R14 ;  /* 0x0000000e000e7305 */ /* 0x000e62000020f100 */
[----:B0-----:R-:W-:Y:S02]  /*15c0*/  LEA R10, P5, R11, R8, 0x2 ;  /* 0x000000080b0a7211 */ /* 0x001fe400078a10ff */
[----:B-1----:R-:W-:Y:S01]  /*15d0*/  I2FP.F32.S32 R25, R14 ;  /* 0x0000000e00197245 */ /* 0x002fe20000201400 */
[----:B------:R-:W-:Y:S01]  /*15e0*/  IMAD.X R14, R16, 0x1, R23, P4 ;  /* 0x00000001100e7824 */ /* 0x000fe200020e0617 */
[----:B------:R-:W-:-:S03]  /*15f0*/  ISETP.NE.AND P4, PT, R24, RZ, PT ;  /* 0x000000ff1800720c */ /* 0x000fc60003f85270 */
[----:B---3--:R-:W-:Y:S01]  /*1600*/  FADD R25, R22, R25 ;  /* 0x0000001916197221 */ /* 0x008fe20000000000 */
[----:B------:R-:W-:-:S04]  /*1610*/  LEA.HI.X R11, R11, R9, R14, 0x2, P5 ;  /* 0x000000090b0b7211 */ /* 0x000fc800028f140e */
[----:B------:R0:W-:Y:S05]  /*1620*/  STG.E desc[UR6][R12.64], R25 ;  /* 0x000000190c007986 */ /* 0x0001ea000c101906 */
[----:B------:R-:W-:Y:S05]  /*1630*/  @!P4 BRA `(.L_x_21) ;  /* 0x000000000058c947 */ /* 0x000fea0003800000 */
[----:B------:R-:W-:-:S05]  /*1640*/  VIADD R14, R3, 0x401 ;  /* 0x00000401030e7836 */ /* 0x000fca0000000000 */
[----:B0-----:R-:W-:Y:S02]  /*1650*/  IABS R13, R14 ;  /* 0x0000000e000d7213 */ /* 0x001fe40000000000 */
[----:B------:R-:W-:-:S03]  /*1660*/  ISETP.GE.AND P5, PT, R14, RZ, PT ;  /* 0x000000ff0e00720c */ /* 0x000fc60003fa6270 */
[----:B------:R-:W-:-:S04]  /*1670*/  IMAD.HI.U32 R12, R20, R13, RZ ;  /* 0x0000000d140c7227 */ /* 0x000fc800078e00ff */
[----:B------:R-:W-:-:S04]  /*1680*/  IMAD.MOV R12, RZ, RZ, -R12 ;  /* 0x000000ffff0c7224 */ /* 0x000fc800078e0a0c */
[----:B------:R-:W-:-:S05]  /*1690*/  IMAD R12, R17, R12, R13 ;  /* 0x0000000c110c7224 */ /* 0x000fca00078e020d */
[----:B------:R-:W-:-:S13]  /*16a0*/  ISETP.GT.U32.AND P4, PT, R21, R12, PT ;  /* 0x0000000c1500720c */ /* 0x000fda0003f84070 */
[----:B------:R-:W-:-:S04]  /*16b0*/  @!P4 IADD3 R12, PT, PT, R12, -R17, RZ ;  /* 0x800000110c0cc210 */ /* 0x000fc80007ffe0ff */
[----:B------:R-:W-:-:S13]  /*16c0*/  ISETP.GT.U32.AND P4, PT, R21, R12, PT ;  /* 0x0000000c1500720c */ /* 0x000fda0003f84070 */
[----:B------:R-:W-:-:S04]  /*16d0*/  @!P4 IMAD.IADD R12, R12, 0x1, -R17 ;  /* 0x000000010c0cc824 */ /* 0x000fc800078e0a11 */
[----:B------:R-:W-:-:S05]  /*16e0*/  @!P5 IMAD.MOV R12, RZ, RZ, -R12 ;  /* 0x000000ffff0cd224 */ /* 0x000fca00078e0a0c */
[----:B------:R-:W-:-:S04]  /*16f0*/  SEL R12, R19, R12, !P3 ;  /* 0x0000000c130c7207 */ /* 0x000fc80005800000 */
[----:B------:R-:W-:Y:S02]  /*1700*/  ISETP.NE.AND P4, PT, R12, RZ, PT ;  /* 0x000000ff0c00720c */ /* 0x000fe40003f85270 */
[----:B------:R-:W2:Y:S11]  /*1710*/  LDG.E R12, desc[UR6][R10.64+0x1000] ;  /* 0x001000060a0c7981 */ /* 0x000eb6000c1e1900 */
[----:B------:R-:W2:Y:S01]  /*1720*/  @P4 LDG.E R13, desc[UR6][R10.64+0x1004] ;  /* 0x001004060a0d4981 */ /* 0x000ea2000c1e1900 */
[----:B------:R-:W-:-:S02]  /*1730*/  IMAD.MOV.U32 R15, RZ, RZ, -0x1 ;  /* 0xffffffffff0f7424 */ /* 0x000fc400078e00ff */
[----:B------:R-:W-:Y:S01]  /*1740*/  IMAD.MOV.U32 R22, RZ, RZ, -0x1 ;  /* 0xffffffffff167424 */ /* 0x000fe200078e00ff */
[----:B--2---:R-:W-:-:S06]  /*1750*/  @P4 FMNMX R13, R12, R13, PT ;  /* 0x0000000d0c0d4209 */ /* 0x004fcc0003800000 */
[----:B------:R-:W0:Y:S02]  /*1760*/  @P4 F2I.TRUNC.NTZ R13, R13 ;  /* 0x0000000d000d4305 */ /* 0x000e24000020f100 */
[----:B0-----:R-:W-:Y:S01]  /*1770*/  @P4 I2FP.F32.S32 R25, R13 ;  /* 0x0000000d00194245 */ /* 0x001fe20000201400 */
[----:B------:R-:W-:Y:S01]  /*1780*/  @!P4 IMAD.MOV.U32 R25, RZ, RZ, R12 ;  /* 0x000000ffff19c224 */ /* 0x000fe200078e000c */
[----:B------:R-:W-:Y:S06]  /*1790*/  BRA `(.L_x_22) ;  /* 0x00000000000c7947 */ /* 0x000fec0003800000 */
.L_x_21:
[----:B0-----:R0:W5:Y:S01]  /*17a0*/  LDG.E R25, desc[UR6][R10.64+0x1000] ;  /* 0x001000060a197981 */ /* 0x001162000c1e1900 */
[----:B------:R-:W-:Y:S02]  /*17b0*/  HFMA2 R15, -RZ, RZ, 0, 5.9604644775390625e-08 ;  /* 0x00000001ff0f7431 */ /* 0x000fe400000001ff */
[----:B------:R-:W-:-:S07]  /*17c0*/  IMAD.MOV.U32 R22, RZ, RZ, RZ ;  /* 0x000000ffff167224 */ /* 0x000fce00078e00ff */
.L_x_22:
[----:B------:R-:W-:Y:S05]  /*17d0*/  BSYNC.RECONVERGENT B0 ;  /* 0x0000000000007941 */ /* 0x000fea0003800200 */
.L_x_20:
[----:B------:R-:W-:-:S04]  /*17e0*/  LEA R14, P4, R15, R10, 0x2 ;  /* 0x0000000a0f0e7211 */ /* 0x000fc800078810ff */
[----:B------:R-:W-:-:S05]  /*17f0*/  LEA.HI.X R15, R15, R11, R22, 0x2, P4 ;  /* 0x0000000b0f0f7211 */ /* 0x000fca00020f1416 */
[----:B------:R1:W2:Y:S01]  /*1800*/  LDG.E R14, desc[UR6][R14.64+0x1000] ;  /* 0x001000060e0e7981 */ /* 0x0002a2000c1e1900 */
[----:B------:R-:W-:-:S04]  /*1810*/  IADD3 R24, P4, PT, R2, R3, RZ ;  /* 0x0000000302187210 */ /* 0x000fc80007f9e0ff */
[----:B------:R-:W-:Y:S01]  /*1820*/  LEA.HI.X.SX32 R13, R2, R23, 0x1, P4 ;  /* 0x00000017020d7211 */ /* 0x000fe200020f0eff */
[----:B------:R-:W-:-:S03]  /*1830*/  IMAD.SHL.U32 R23, R24, 0x4, RZ ;  /* 0x0000000418177824 */ /* 0x000fc600078e00ff */
[----:B------:R-:W-:Y:S02]  /*1840*/  SHF.L.U64.HI R24, R24, 0x2, R13 ;  /* 0x0000000218187819 */ /* 0x000fe4000001020d */
[----:B------:R-:W-:-:S04]  /*1850*/  IADD3 R12, P4, PT, R23, UR10, RZ ;  /* 0x0000000a170c7c10 */ /* 0x000fc8000ff9e0ff */
[----:B------:R-:W-:-:S05]  /*1860*/  IADD3.X R13, PT, PT, R24, UR11, RZ, P4, !PT ;  /* 0x0000000b180d7c10 */ /* 0x000fca000a7fe4ff */
[----:B------:R-:W3:Y:S01]  /*1870*/  LDG.E R22, desc[UR6][R12.64+0x1000] ;  /* 0x001000060c167981 */ /* 0x000ee2000c1e1900 */
[----:B------:R-:W-:Y:S01]  /*1880*/  IADD3 R8, P5, PT, R23, R8, RZ ;  /* 0x0000000817087210 */ /* 0x000fe20007fbe0ff */
[----:B------:R-:W-:Y:S01]  /*1890*/  VIADD R23, R3, 0x800 ;  /* 0x0000080003177836 */ /* 0x000fe20000000000 */
[----:B------:R-:W-:Y:S02]  /*18a0*/  BSSY.RECONVERGENT B0, `(.L_x_23) ;  /* 0x000002d000007945 */ /* 0x000fe40003800200 */
[----:B------:R-:W-:Y:S02]  /*18b0*/  IADD3.X R9, PT, PT, R24, R9, RZ, P5, !PT ;  /* 0x0000000918097210 */ /* 0x000fe40002ffe4ff */
[----:B-1----:R-:W-:Y:S02]  /*18c0*/  IABS R15, R23 ;  /* 0x00000017000f7213 */ /* 0x002fe40000000000 */
[----:B------:R-:W-:Y:S02]  /*18d0*/  ISETP.GE.AND P4, PT, R23, RZ, PT ;  /* 0x000000ff1700720c */ /* 0x000fe40003f86270 */
[----:B--2--5:R-:W-:Y:S01]  /*18e0*/  FMNMX R25, R14, R25, PT ;  /* 0x000000190e197209 */ /* 0x024fe20003800000 */
[----:B------:R-:W-:-:S04]  /*18f0*/  IMAD.HI.U32 R14, R20, R15, RZ ;  /* 0x0000000f140e7227 */ /* 0x000fc800078e00ff */
[----:B------:R-:W-:Y:S01]  /*1900*/  IMAD.MOV R14, RZ, RZ, -R14 ;  /* 0x000000ffff0e7224 */ /* 0x000fe200078e0a0e */
[----:B------:R-:W1:Y:S03]  /*1910*/  F2I.TRUNC.NTZ R25, R25 ;  /* 0x0000001900197305 */ /* 0x000e66000020f100 */
[----:B------:R-:W-:-:S05]  /*1920*/  IMAD R14, R17, R14, R15 ;  /* 0x0000000e110e7224 */ /* 0x000fca00078e020f */
[----:B------:R-:W-:Y:S02]  /*1930*/  ISETP.GT.U32.AND P6, PT, R21, R14, PT ;  /* 0x0000000e1500720c */ /* 0x000fe40003fc4070 */
[----:B-1----:R-:W-:-:S05]  /*1940*/  I2FP.F32.S32 R15, R25 ;  /* 0x00000019000f7245 */ /* 0x002fca0000201400 */
[----:B---3--:R-:W-:-:S06]  /*1950*/  FADD R15, R22, R15 ;  /* 0x0000000f160f7221 */ /* 0x008fcc0000000000 */
[----:B------:R-:W-:Y:S01]  /*1960*/  @!P6 IMAD.IADD R14, R14, 0x1, -R17 ;  /* 0x000000010e0ee824 */ /* 0x000fe200078e0a11 */
[----:B------:R1:W-:Y:S04]  /*1970*/  STG.E desc[UR6][R8.64+0x1000], R15 ;  /* 0x0010000f08007986 */ /* 0x0003e8000c101906 */
[----:B------:R-:W-:-:S13]  /*1980*/  ISETP.GT.U32.AND P6, PT, R21, R14, PT ;  /* 0x0000000e1500720c */ /* 0x000fda0003fc4070 */
[----:B------:R-:W-:-:S04]  /*1990*/  @!P6 IMAD.IADD R14, R14, 0x1, -R17 ;  /* 0x000000010e0ee824 */ /* 0x000fc800078e0a11 */
[----:B------:R-:W-:-:S05]  /*19a0*/  @!P4 IMAD.MOV R14, RZ, RZ, -R14 ;  /* 0x000000ffff0ec224 */ /* 0x000fca00078e0a0e */
[----:B------:R-:W-:-:S04]  /*19b0*/  SEL R14, R19, R14, !P3 ;  /* 0x0000000e130e7207 */ /* 0x000fc80005800000 */
[----:B------:R-:W-:-:S13]  /*19c0*/  ISETP.NE.AND P4, PT, R14, RZ, PT ;  /* 0x000000ff0e00720c */ /* 0x000fda0003f85270 */
[----:B-1----:R-:W-:Y:S05]  /*19d0*/  @!P4 BRA `(.L_x_24) ;  /* 0x000000000058c947 */ /* 0x002fea0003800000 */
[----:B------:R-:W-:-:S05]  /*19e0*/  VIADD R22, R3, 0x801 ;  /* 0x0000080103167836 */ /* 0x000fca0000000000 */
[----:B------:R-:W-:Y:S02]  /*19f0*/  IABS R15, R22 ;  /* 0x00000016000f7213 */ /* 0x000fe40000000000 */
[----:B------:R-:W-:-:S03]  /*1a00*/  ISETP.GE.AND P5, PT, R22, RZ, PT ;  /* 0x000000ff1600720c */ /* 0x000fc60003fa6270 */
        /* <DEDUP_REMOVED lines=15> */
[----:B------:R-:W1:Y:S02]  /*1b00*/  @P4 F2I.TRUNC.NTZ R15, R15 ;  /* 0x0000000f000f4305 */ /* 0x000e64000020f100 */
[----:B-1----:R-:W-:Y:S01]  /*1b10*/  @P4 I2FP.F32.S32 R23, R15 ;  /* 0x0000000f00174245 */ /* 0x002fe20000201400 */
[----:B------:R-:W-:Y:S01]  /*1b20*/  @!P4 IMAD.MOV.U32 R23, RZ, RZ, R14 ;  /* 0x000000ffff17c224 */ /* 0x000fe200078e000e */
[----:B------:R-:W-:Y:S06]  /*1b30*/  BRA `(.L_x_25) ;  /* 0x00000000000c7947 */ /* 0x000fec0003800000 */
.L_x_24:
[----:B------:R1:W5:Y:S01]  /*1b40*/  LDG.E R23, desc[UR6][R10.64+0x2000] ;  /* 0x002000060a177981 */ /* 0x000362000c1e1900 */
[----:B------:R-:W-:Y:S01]  /*1b50*/  IMAD.MOV.U32 R25, RZ, RZ, 0x1 ;  /* 0x00000001ff197424 */ /* 0x000fe200078e00ff */
[----:B------:R-:W-:-:S07]  /*1b60*/  MOV R22, RZ ;  /* 0x000000ff00167202 */ /* 0x000fce0000000f00 */
.L_x_25:
[----:B------:R-:W-:Y:S05]  /*1b70*/  BSYNC.RECONVERGENT B0 ;  /* 0x0000000000007941 */ /* 0x000fea0003800200 */
.L_x_23:
[----:B------:R-:W-:-:S04]  /*1b80*/  LEA R14, P4, R25, R10, 0x2 ;  /* 0x0000000a190e7211 */ /* 0x000fc800078810ff */
[----:B------:R-:W-:Y:S02]  /*1b90*/  LEA.HI.X R15, R25, R11, R22, 0x2, P4 ;  /* 0x0000000b190f7211 */ /* 0x000fe400020f1416 */
[----:B------:R-:W2:Y:S04]  /*1ba0*/  LDG.E R22, desc[UR6][R12.64+0x2000] ;  /* 0x002000060c167981 */ /* 0x000ea8000c1e1900 */
[----:B------:R-:W3:Y:S01]  /*1bb0*/  LDG.E R14, desc[UR6][R14.64+0x2000] ;  /* 0x002000060e0e7981 */ /* 0x000ee2000c1e1900 */
[----:B------:R-:W-:-:S05]  /*1bc0*/  VIADD R24, R3, 0xc00 ;  /* 0x00000c0003187836 */ /* 0x000fca0000000000 */
[----:B------:R-:W-:-:S05]  /*1bd0*/  IABS R26, R24 ;  /* 0x00000018001a7213 */ /* 0x000fca0000000000 */
[----:B------:R-:W-:-:S04]  /*1be0*/  IMAD.HI.U32 R25, R20, R26, RZ ;  /* 0x0000001a14197227 */ /* 0x000fc800078e00ff */
[----:B------:R-:W-:-:S04]  /*1bf0*/  IMAD.MOV R25, RZ, RZ, -R25 ;  /* 0x000000ffff197224 */ /* 0x000fc800078e0a19 */
[----:B------:R-:W-:-:S05]  /*1c00*/  IMAD R26, R17, R25, R26 ;  /* 0x00000019111a7224 */ /* 0x000fca00078e021a */
[----:B------:R-:W-:Y:S02]  /*1c10*/  ISETP.GT.U32.AND P4, PT, R21, R26, PT ;  /* 0x0000001a1500720c */ /* 0x000fe40003f84070 */
[----:B------:R-:W-:-:S11]  /*1c20*/  ISETP.GE.AND P5, PT, R24, RZ, PT ;  /* 0x000000ff1800720c */ /* 0x000fd60003fa6270 */
[----:B------:R-:W-:-:S05]  /*1c30*/  @!P4 IMAD.IADD R26, R26, 0x1, -R17 ;  /* 0x000000011a1ac824 */ /* 0x000fca00078e0a11 */
[----:B------:R-:W-:-:S13]  /*1c40*/  ISETP.GT.U32.AND P4, PT, R21, R26, PT ;  /* 0x0000001a1500720c */ /* 0x000fda0003f84070 */
[----:B------:R-:W-:-:S04]  /*1c50*/  @!P4 IMAD.IADD R26, R26, 0x1, -R17 ;  /* 0x000000011a1ac824 */ /* 0x000fc800078e0a11 */
[----:B------:R-:W-:-:S05]  /*1c60*/  @!P5 IMAD.MOV R26, RZ, RZ, -R26 ;  /* 0x000000ffff1ad224 */ /* 0x000fca00078e0a1a */
[----:B------:R-:W-:-:S04]  /*1c70*/  SEL R26, R19, R26, !P3 ;  /* 0x0000001a131a7207 */ /* 0x000fc80005800000 */
[----:B------:R-:W-:Y:S01]  /*1c80*/  ISETP.NE.AND P4, PT, R26, RZ, PT ;  /* 0x000000ff1a00720c */ /* 0x000fe20003f85270 */
[----:B------:R-:W-:Y:S01]  /*1c90*/  BSSY.RECONVERGENT B0, `(.L_x_26) ;  /* 0x0000020000007945 */ /* 0x000fe20003800200 */
[----:B---3-5:R-:W-:-:S06]  /*1ca0*/  FMNMX R23, R14, R23, PT ;  /* 0x000000170e177209 */ /* 0x028fcc0003800000 */
[----:B------:R-:W3:Y:S02]  /*1cb0*/  F2I.TRUNC.NTZ R23, R23 ;  /* 0x0000001700177305 */ /* 0x000ee4000020f100 */
[----:B---3--:R-:W-:-:S05]  /*1cc0*/  I2FP.F32.S32 R15, R23 ;  /* 0x00000017000f7245 */ /* 0x008fca0000201400 */
[----:B--2---:R-:W-:-:S05]  /*1cd0*/  FADD R15, R22, R15 ;  /* 0x0000000f160f7221 */ /* 0x004fca0000000000 */
[----:B------:R2:W-:Y:S01]  /*1ce0*/  STG.E desc[UR6][R8.64+0x2000], R15 ;  /* 0x0020000f08007986 */ /* 0x0005e2000c101906 */
[----:B------:R-:W-:Y:S05]  /*1cf0*/  @!P4 BRA `(.L_x_27) ;  /* 0x000000000058c947 */ /* 0x000fea0003800000 */
[----:B------:R-:W-:-:S04]  /*1d00*/  IADD3 R22, PT, PT, R3, 0xc01, RZ ;  /* 0x00000c0103167810 */ /* 0x000fc80007ffe0ff */
[----:B--2---:R-:W-:Y:S02]  /*1d10*/  IABS R15, R22 ;  /* 0x00000016000f7213 */ /* 0x004fe40000000000 */
        /* <DEDUP_REMOVED lines=10> */
[----:B------:R-:W-:Y:S02]  /*1dc0*/  ISETP.NE.AND P3, PT, R14, RZ, PT ;  /* 0x000000ff0e00720c */ /* 0x000fe40003f65270 */
[----:B------:R-:W2:Y:S11]  /*1dd0*/  LDG.E R14, desc[UR6][R10.64+0x3000] ;  /* 0x003000060a0e7981 */ /* 0x000eb6000c1e1900 */
[----:B------:R-:W2:Y:S01]  /*1de0*/  @P3 LDG.E R15, desc[UR6][R10.64+0x3004] ;  /* 0x003004060a0f3981 */ /* 0x000ea2000c1e1900 */
[----:B------:R-:W-:Y:S01]  /*1df0*/  IMAD.MOV.U32 R19, RZ, RZ, -0x1 ;  /* 0xffffffffff137424 */ /* 0x000fe200078e00ff */
[----:B------:R-:W-:-:S02]  /*1e00*/  MOV R22, 0xffffffff ;  /* 0xffffffff00167802 */ /* 0x000fc40000000f00 */
[----:B--2---:R-:W-:-:S06]  /*1e10*/  @P3 FMNMX R15, R14, R15, PT ;  /* 0x0000000f0e0f3209 */ /* 0x004fcc0003800000 */
[----:B------:R-:W2:Y:S02]  /*1e20*/  @P3 F2I.TRUNC.NTZ R15, R15 ;  /* 0x0000000f000f3305 */ /* 0x000ea4000020f100 */
[----:B--2---:R-:W-:Y:S01]  /*1e30*/  @P3 I2FP.F32.S32 R17, R15 ;  /* 0x0000000f00113245 */ /* 0x004fe20000201400 */
[----:B------:R-:W-:Y:S01]  /*1e40*/  @!P3 IMAD.MOV.U32 R17, RZ, RZ, R14 ;  /* 0x000000ffff11b224 */ /* 0x000fe200078e000e */
[----:B------:R-:W-:Y:S06]  /*1e50*/  BRA `(.L_x_28) ;  /* 0x00000000000c7947 */ /* 0x000fec0003800000 */
.L_x_27:
[----:B------:R3:W5:Y:S01]  /*1e60*/  LDG.E R17, desc[UR6][R10.64+0x3000] ;  /* 0x003000060a117981 */ /* 0x000762000c1e1900 */
[----:B------:R-:W-:Y:S02]  /*1e70*/  IMAD.MOV.U32 R19, RZ, RZ, 0x1 ;  /* 0x00000001ff137424 */ /* 0x000fe400078e00ff */
[----:B------:R-:W-:-:S07]  /*1e80*/  IMAD.MOV.U32 R22, RZ, RZ, RZ ;  /* 0x000000ffff167224 */ /* 0x000fce00078e00ff */
.L_x_28:
[----:B------:R-:W-:Y:S05]  /*1e90*/  BSYNC.RECONVERGENT B0 ;  /* 0x0000000000007941 */ /* 0x000fea0003800200 */
.L_x_26:
[C---:B01-3--:R-:W-:Y:S01]  /*1ea0*/  LEA R10, P3, R19.reuse, R10, 0x2 ;  /* 0x0000000a130a7211 */ /* 0x04bfe200078610ff */
[----:B------:R-:W3:Y:S03]  /*1eb0*/  LDG.E R12, desc[UR6][R12.64+0x3000] ;  /* 0x003000060c0c7981 */ /* 0x000ee6000c1e1900 */
[----:B------:R-:W-:-:S05]  /*1ec0*/  LEA.HI.X R11, R19, R11, R22, 0x2, P3 ;  /* 0x0000000b130b7211 */ /* 0x000fca00018f1416 */
[----:B------:R-:W4:Y:S01]  /*1ed0*/  LDG.E R10, desc[UR6][R10.64+0x3000] ;  /* 0x003000060a0a7981 */ /* 0x000f22000c1e1900 */
[----:B------:R-:W-:-:S05]  /*1ee0*/  VIADD R3, R3, 0x1000 ;  /* 0x0000100003037836 */ /* 0x000fca0000000000 */
[----:B------:R-:W-:Y:S02]  /*1ef0*/  ISETP.GE.AND P3, PT, R3, R18, PT ;  /* 0x000000120300720c */ /* 0x000fe40003f66270 */
[----:B----45:R-:W-:-:S06]  /*1f00*/  FMNMX R17, R10, R17, PT ;  /* 0x000000110a117209 */ /* 0x030fcc0003800000 */
[----:B------:R-:W2:Y:S02]  /*1f10*/  F2I.TRUNC.NTZ R17, R17 ;  /* 0x0000001100117305 */ /* 0x000ea4000020f100 */
[----:B--2---:R-:W-:-:S05]  /*1f20*/  I2FP.F32.S32 R15, R17 ;  /* 0x00000011000f7245 */ /* 0x004fca0000201400 */
[----:B---3--:R-:W-:-:S05]  /*1f30*/  FADD R15, R12, R15 ;  /* 0x0000000f0c0f7221 */ /* 0x008fca0000000000 */
[----:B------:R3:W-:Y:S01]  /*1f40*/  STG.E desc[UR6][R8.64+0x3000], R15 ;  /* 0x0030000f08007986 */ /* 0x0007e2000c101906 */
[----:B------:R-:W-:Y:S05]  /*1f50*/  @!P3 BRA `(.L_x_29) ;  /* 0xfffffff0001cb947 */ /* 0x000fea000383ffff */
.L_x_5:
[----:B------:R-:W-:Y:S05]  /*1f60*/  BSYNC.RECONVERGENT B1 ;  /* 0x0000000000017941 */ /* 0x000fea0003800200 */
.L_x_4:
[----:B------:R-:W4:Y:S01]  /*1f70*/  LDCU UR5, c[0x0][0x390] ;  /* 0x00007200ff0577ac */ /* 0x000f220008000800 */
[----:B------:R-:W-:-:S04]  /*1f80*/  UIADD3 UR4, UPT, UPT, UR4, 0x1, URZ ;  /* 0x0000000104047890 */ /* 0x000fc8000fffe0ff */
[----:B----4-:R-:W-:Y:S01]  /*1f90*/  UISETP.NE.AND UP0, UPT, UR4, UR5, UPT ;  /* 0x000000050400728c */ /* 0x010fe2000bf05270 */
[----:B------:R-:W-:Y:S08]  /*1fa0*/  BAR.SYNC.DEFER_BLOCKING 0x0 ;  /* 0x0000000000007b1d */ /* 0x000ff00000010000 */
[----:B------:R-:W-:Y:S05]  /*1fb0*/  BRA.U UP0, `(.L_x_30) ;  /* 0xffffffe500287547 */ /* 0x000fea000b83ffff */
[----:B------:R-:W-:Y:S05]  /*1fc0*/  EXIT ;  /* 0x000000000000794d */ /* 0x000fea0003800000 */
.L_x_31:
        /* <DEDUP_REMOVED lines=11> */
.L_x_47:


//--------------------- .text.findMinInThreadBlock --------------------------
	.section	.text.findMinInThreadBlock,"ax",@progbits
	.align	128
        .global         findMinInThreadBlock
        .type           findMinInThreadBlock,@function
        .size           findMinInThreadBlock,(.L_x_48 - findMinInThreadBlock)
        .other          findMinInThreadBlock,@"STO_CUDA_ENTRY STV_DEFAULT"
findMinInThreadBlock:
.text.findMinInThreadBlock:
[----:B------:R-:W-:Y:S01]  /*0000*/  LDC R1, c[0x0][0x37c] ;  /* 0x0000df00ff017b82 */ /* 0x000fe20000000800 */
[----:B------:R-:W0:Y:S01]  /*0010*/  S2R R9, SR_TID.X ;  /* 0x0000000000097919 */ /* 0x000e220000002100 */
[----:B------:R-:W0:Y:S01]  /*0020*/  LDCU UR7, c[0x0][0x360] ;  /* 0x00006c00ff0777ac */ /* 0x000e220008000800 */
[----:B------:R-:W-:Y:S01]  /*0030*/  IMAD.MOV.U32 R0, RZ, RZ, 0x7f7fffff ;  /* 0x7f7fffffff007424 */ /* 0x000fe200078e00ff */
[----:B------:R-:W0:Y:S01]  /*0040*/  S2R R6, SR_CTAID.X ;  /* 0x0000000000067919 */ /* 0x000e220000002500 */
[----:B------:R-:W1:Y:S01]  /*0050*/  LDCU UR4, c[0x0][0x390] ;  /* 0x00007200ff0477ac */ /* 0x000e620008000800 */
[----:B------:R-:W2:Y:S01]  /*0060*/  LDCU.64 UR8, c[0x0][0x358] ;  /* 0x00006b00ff0877ac */ /* 0x000ea20008000a00 */
[----:B0-----:R-:W-:-:S05]  /*0070*/  IMAD R5, R6, UR7, R9 ;  /* 0x0000000706057c24 */ /* 0x001fca000f8e0209 */
[----:B-1----:R-:W-:-:S13]  /*0080*/  ISETP.GE.AND P0, PT, R5, UR4, PT ;  /* 0x0000000405007c0c */ /* 0x002fda000bf06270 */
[----:B------:R-:W0:Y:S02]  /*0090*/  @!P0 LDC.64 R2, c[0x0][0x380] ;  /* 0x0000e000ff028b82 */ /* 0x000e240000000a00 */
[----:B0-----:R-:W-:-:S05]  /*00a0*/  @!P0 IMAD.WIDE R2, R5, 0x4, R2 ;  /* 0x0000000405028825 */ /* 0x001fca00078e0202 */
[----:B--2---:R-:W2:Y:S01]  /*00b0*/  @!P0 LDG.E R0, desc[UR8][R2.64] ;  /* 0x0000000802008981 */ /* 0x004ea2000c1e1900 */
[----:B------:R-:W0:Y:S01]  /*00c0*/  S2UR UR6, SR_CgaCtaId ;  /* 0x00000000000679c3 */ /* 0x000e220000008800 */
[----:B------:R-:W-:Y:S01]  /*00d0*/  UMOV UR4, 0x400 ;  /* 0x0000040000047882 */ /* 0x000fe20000000000 */
[----:B------:R-:W-:Y:S01]  /*00e0*/  IMAD.MOV.U32 R4, RZ, RZ, -0x1 ;  /* 0xffffffffff047424 */ /* 0x000fe200078e00ff */
[----:B------:R-:W-:Y:S01]  /*00f0*/  UIADD3 UR5, UPT, UPT, UR4, 0x1000, URZ ;  /* 0x0000100004057890 */ /* 0x000fe2000fffe0ff */
[----:B------:R-:W-:Y:S01]  /*0100*/  @!P0 IMAD.MOV.U32 R4, RZ, RZ, R5 ;  /* 0x000000ffff048224 */ /* 0x000fe200078e0005 */
[----:B------:R-:W-:Y:S02]  /*0110*/  UISETP.GE.U32.AND UP0, UPT, UR7, 0x2, UPT ;  /* 0x000000020700788c */ /* 0x000fe4000bf06070 */
[----:B0-----:R-:W-:Y:S02]  /*0120*/  ULEA UR4, UR6, UR4, 0x18 ;  /* 0x0000000406047291 */ /* 0x001fe4000f8ec0ff */
[----:B------:R-:W-:-:S04]  /*0130*/  ULEA UR5, UR6, UR5, 0x18 ;  /* 0x0000000506057291 */ /* 0x000fc8000f8ec0ff */
[C---:B------:R-:W-:Y:S02]  /*0140*/  LEA R5, R9.reuse, UR4, 0x2 ;  /* 0x0000000409057c11 */ /* 0x040fe4000f8e10ff */
[----:B------:R-:W-:-:S03]  /*0150*/  LEA R7, R9, UR5, 0x2 ;  /* 0x0000000509077c11 */ /* 0x000fc6000f8e10ff */
[----:B--2---:R0:W-:Y:S04]  /*0160*/  STS [R5], R0 ;  /* 0x0000000005007388 */ /* 0x0041e80000000800 */
[----:B------:R0:W-:Y:S01]  /*0170*/  STS [R7], R4 ;  /* 0x0000000407007388 */ /* 0x0001e20000000800 */
[----:B------:R-:W-:Y:S06]  /*0180*/  BAR.SYNC.DEFER_BLOCKING 0x0 ;  /* 0x0000000000007b1d */ /* 0x000fec0000010000 */
[----:B------:R-:W-:Y:S05]  /*0190*/  BRA.U !UP0, `(.L_x_32) ;  /* 0x0000000108847547 */ /* 0x000fea000b800000 */
[----:B0-----:R-:W-:-:S07]  /*01a0*/  IMAD.U32 R0, RZ, RZ, UR7 ;  /* 0x00000007ff007e24 */ /* 0x001fce000f8e00ff */
.L_x_37:
[----:B------:R-:W-:Y:S01]  /*01b0*/  MOV R8, R0 ;  /* 0x0000000000087202 */ /* 0x000fe20000000f00 */
[----:B------:R-:W-:Y:S01]  /*01c0*/  BSSY.RECONVERGENT B0, `(.L_x_33) ;  /* 0x000001a000007945 */ /* 0x000fe20003800200 */
[----:B------:R-:W-:-:S05]  /*01d0*/  SHF.R.U32.HI R0, RZ, 0x1, R0 ;  /* 0x00000001ff007819 */ /* 0x000fca0000011600 */
[----:B------:R-:W-:-:S05]  /*01e0*/  IMAD.IADD R2, R0, 0x1, R9 ;  /* 0x0000000100027824 */ /* 0x000fca00078e0209 */
[----:B------:R-:W-:-:S04]  /*01f0*/  ISETP.GE.U32.AND P0, PT, R2, UR7, PT ;  /* 0x0000000702007c0c */ /* 0x000fc8000bf06070 */
[----:B------:R-:W-:-:S13]  /*0200*/  ISETP.GE.U32.OR P0, PT, R9, R0, P0 ;  /* 0x000000000900720c */ /* 0x000fda0000706470 */
[----:B01----:R-:W-:Y:S05]  /*0210*/  @P0 BRA `(.L_x_34) ;  /* 0x0000000000500947 */ /* 0x003fea0003800000 */
[----:B------:R-:W-:Y:S01]  /*0220*/  IMAD R2, R0, 0x4, R5 ;  /* 0x0000000400027824 */ /* 0x000fe200078e0205 */
[----:B------:R-:W-:Y:S01]  /*0230*/  LDS R3, [R5] ;  /* 0x0000000005037984 */ /* 0x000fe20000000800 */
[----:B------:R-:W-:Y:S03]  /*0240*/  BSSY.RELIABLE B1, `(.L_x_35) ;  /* 0x000000f000017945 */ /* 0x000fe60003800100 */
[----:B------:R-:W0:Y:S02]  /*0250*/  LDS R10, [R2] ;  /* 0x00000000020a7984 */ /* 0x000e240000000800 */
[----:B0-----:R-:W-:-:S13]  /*0260*/  FSETP.GEU.AND P0, PT, R10, R3, PT ;  /* 0x000000030a00720b */ /* 0x001fda0003f0e000 */
[----:B------:R-:W-:-:S06]  /*0270*/  @!P0 LEA R4, R0, R7, 0x2 ;  /* 0x0000000700048211 */ /* 0x000fcc00078e10ff */
[----:B------:R-:W0:Y:S01]  /*0280*/  @!P0 LDS R4, [R4] ;  /* 0x0000000004048984 */ /* 0x000e220000000800 */
[----:B------:R-:W-:Y:S05]  /*0290*/  @!P0 BRA `(.L_x_36) ;  /* 0x0000000000248947 */ /* 0x000fea0003800000 */
[----:B------:R-:W-:-:S13]  /*02a0*/  FSETP.NEU.AND P0, PT, R10, R3, PT ;  /* 0x000000030a00720b */ /* 0x000fda0003f0d000 */
[----:B------:R-:W-:Y:S05]  /*02b0*/  @P0 BREAK.RELIABLE B1 ;  /* 0x0000000000010942 */ /* 0x000fea0003800100 */
[----:B------:R-:W-:Y:S05]  /*02c0*/  @P0 BRA `(.L_x_34) ;  /* 0x0000000000240947 */ /* 0x000fea0003800000 */
[----:B------:R-:W-:Y:S01]  /*02d0*/  IMAD R2, R0, 0x4, R7 ;  /* 0x0000000400027824 */ /* 0x000fe200078e0207 */
[----:B------:R-:W-:Y:S04]  /*02e0*/  LDS R3, [R7] ;  /* 0x0000000007037984 */ /* 0x000fe80000000800 */
[----:B0-----:R-:W0:Y:S02]  /*02f0*/  LDS R4, [R2] ;  /* 0x0000000002047984 */ /* 0x001e240000000800 */
[----:B0-----:R-:W-:-:S13]  /*0300*/  ISETP.GE.AND P0, PT, R4, R3, PT ;  /* 0x000000030400720c */ /* 0x001fda0003f06270 */
[----:B------:R-:W-:Y:S05]  /*0310*/  @P0 BREAK.RELIABLE B1 ;  /* 0x0000000000010942 */ /* 0x000fea0003800100 */
[----:B------:R-:W-:Y:S05]  /*0320*/  @P0 BRA `(.L_x_34) ;  /* 0x00000000000c0947 */ /* 0x000fea0003800000 */
.L_x_36:
[----:B------:R-:W-:Y:S05]  /*0330*/  BSYNC.RELIABLE B1 ;  /* 0x0000000000017941 */ /* 0x000fea0003800100 */
.L_x_35:
[----:B------:R1:W-:Y:S04]  /*0340*/  STS [R5], R10 ;  /* 0x0000000a05007388 */ /* 0x0003e80000000800 */
[----:B0-----:R1:W-:Y:S02]  /*0350*/  STS [R7], R4 ;  /* 0x0000000407007388 */ /* 0x0013e40000000800 */
.L_x_34:
[----:B------:R-:W-:Y:S05]  /*0360*/  BSYNC.RECONVERGENT B0 ;  /* 0x0000000000007941 */ /* 0x000fea0003800200 */
.L_x_33:
[----:B------:R-:W-:Y:S05]  /*0370*/  WARPSYNC.ALL ;  /* 0x0000000000007948 */ /* 0x000fea0003800000 */
[----:B------:R-:W-:Y:S01]  /*0380*/  BAR.SYNC.DEFER_BLOCKING 0x0 ;  /* 0x0000000000007b1d */ /* 0x000fe20000010000 */
[----:B------:R-:W-:-:S13]  /*0390*/  ISETP.GT.U32.AND P0, PT, R8, 0x3, PT ;  /* 0x000000030800780c */ /* 0x000fda0003f04070 */
[----:B------:R-:W-:Y:S05]  /*03a0*/  @P0 BRA `(.L_x_37) ;  /* 0xfffffffc00800947 */ /* 0x000fea000383ffff */
.L_x_32:
[----:B------:R-:W-:-:S13]  /*03b0*/  ISETP.NE.AND P0, PT, R9, RZ, PT ;  /* 0x000000ff0900720c */ /* 0x000fda0003f05270 */
[----:B------:R-:W-:Y:S05]  /*03c0*/  @P0 EXIT ;  /* 0x000000000000094d */ /* 0x000fea0003800000 */
[----:B------:R-:W2:Y:S01]  /*03d0*/  S2UR UR5, SR_CgaCtaId ;  /* 0x00000000000579c3 */ /* 0x000ea20000008800 */
[----:B------:R-:W-:-:S07]  /*03e0*/  UMOV UR4, 0x400 ;  /* 0x0000040000047882 */ /* 0x000fce0000000000 */
[----:B------:R-:W3:Y:S01]  /*03f0*/  LDC.64 R2, c[0x0][0x388] ;  /* 0x0000e200ff027b82 */ /* 0x000ee20000000a00 */
[----:B--2---:R-:W-:Y:S01]  /*0400*/  ULEA UR4, UR5, UR4, 0x18 ;  /* 0x0000000405047291 */ /* 0x004fe2000f8ec0ff */
[----:B---3--:R-:W-:-:S08]  /*0410*/  IMAD.WIDE.U32 R2, R6, 0x4, R2 ;  /* 0x0000000406027825 */ /* 0x008fd000078e0002 */
[----:B01----:R-:W0:Y:S04]  /*0420*/  LDS R5, [UR4+0x1000] ;  /* 0x00100004ff057984 */ /* 0x003e280008000800 */
[----:B0-----:R-:W-:Y:S01]  /*0430*/  STG.E desc[UR8][R2.64], R5 ;  /* 0x0000000502007986 */ /* 0x001fe2000c101908 */
[----:B------:R-:W-:Y:S05]  /*0440*/  EXIT ;  /* 0x000000000000794d */ /* 0x000fea0003800000 */
.L_x_38:
        /* <DEDUP_REMOVED lines=11> */
.L_x_48:


//--------------------- .text.EnergyMapBackward   --------------------------
	.section	.text.EnergyMapBackward,"ax",@progbits
	.align	128
        .global         EnergyMapBackward
        .type           EnergyMapBackward,@function
        .size           EnergyMapBackward,(.L_x_49 - EnergyMapBackward)
        .other          EnergyMapBackward,@"STO_CUDA_ENTRY STV_DEFAULT"
EnergyMapBackward:
.text.EnergyMapBackward:
[----:B------:R-:W-:Y:S01]  /*0000*/  LDC R1, c[0x0][0x37c] ;  /* 0x0000df00ff017b82 */ /* 0x000fe20000000800 */
[----:B------:R-:W0:Y:S01]  /*0010*/  S2R R7, SR_TID.Y ;  /* 0x0000000000077919 */ /* 0x000e220000002200 */
[----:B------:R-:W1:Y:S01]  /*0020*/  LDCU UR4, c[0x0][0x360] ;  /* 0x00006c00ff0477ac */ /* 0x000e620008000800 */
[----:B------:R-:W0:Y:S01]  /*0030*/  S2R R2, SR_CTAID.Y ;  /* 0x0000000000027919 */ /* 0x000e220000002600 */
[----:B------:R-:W0:Y:S01]  /*0040*/  LDCU UR5, c[0x0][0x364] ;  /* 0x00006c80ff0577ac */ /* 0x000e220008000800 */
[----:B------:R-:W1:Y:S01]  /*0050*/  S2R R0, SR_TID.X ;  /* 0x0000000000007919 */ /* 0x000e620000002100 */
[----:B------:R-:W2:Y:S01]  /*0060*/  LDCU.64 UR6, c[0x0][0x398] ;  /* 0x00007300ff0677ac */ /* 0x000ea20008000a00 */
[----:B------:R-:W1:Y:S01]  /*0070*/  S2R R3, SR_CTAID.X ;  /* 0x0000000000037919 */ /* 0x000e620000002500 */
[----:B0-----:R-:W-:-:S05]  /*0080*/  IMAD R7, R2, UR5, R7 ;  /* 0x0000000502077c24 */ /* 0x001fca000f8e0207 */
[----:B--2---:R-:W-:Y:S01]  /*0090*/  ISETP.GE.AND P0, PT, R7, UR7, PT ;  /* 0x0000000707007c0c */ /* 0x004fe2000bf06270 */
[----:B-1----:R-:W-:-:S05]  /*00a0*/  IMAD R0, R3, UR4, R0 ;  /* 0x0000000403007c24 */ /* 0x002fca000f8e0200 */
[----:B------:R-:W-:-:S13]  /*00b0*/  ISETP.GE.OR P0, PT, R0, UR6, P0 ;  /* 0x0000000600007c0c */ /* 0x000fda0008706670 */
[----:B------:R-:W-:Y:S05]  /*00c0*/  @P0 EXIT ;  /* 0x000000000000094d */ /* 0x000fea0003800000 */
[----:B------:R-:W0:Y:S01]  /*00d0*/  LDC.64 R2, c[0x0][0x380] ;  /* 0x0000e000ff027b82 */ /* 0x000e220000000a00 */
[----:B------:R-:W1:Y:S01]  /*00e0*/  LDCU.64 UR4, c[0x0][0x358] ;  /* 0x00006b00ff0477ac */ /* 0x000e620008000a00 */
[----:B------:R-:W-:-:S06]  /*00f0*/  IMAD R9, R7, UR6, R0 ;  /* 0x0000000607097c24 */ /* 0x000fcc000f8e0200 */
[----:B------:R-:W2:Y:S08]  /*0100*/  LDC.64 R4, c[0x0][0x388] ;  /* 0x0000e200ff047b82 */ /* 0x000eb00000000a00 */
[----:B------:R-:W3:Y:S01]  /*0110*/  LDC.64 R6, c[0x0][0x390] ;  /* 0x0000e400ff067b82 */ /* 0x000ee20000000a00 */
[----:B0-----:R-:W-:-:S06]  /*0120*/  IMAD.WIDE R2, R9, 0x4, R2 ;  /* 0x0000000409027825 */ /* 0x001fcc00078e0202 */
[----:B-1----:R-:W4:Y:S01]  /*0130*/  LDG.E R2, desc[UR4][R2.64] ;  /* 0x0000000402027981 */ /* 0x002f22000c1e1900 */
[----:B--2---:R-:W-:-:S06]  /*0140*/  IMAD.WIDE R4, R9, 0x4, R4 ;  /* 0x0000000409047825 */ /* 0x004fcc00078e0204 */
[----:B------:R-:W4:Y:S01]  /*0150*/  LDG.E R5, desc[UR4][R4.64] ;  /* 0x0000000404057981 */ /* 0x000f22000c1e1900 */
[----:B---3--:R-:W-:-:S04]  /*0160*/  IMAD.WIDE R6, R9, 0x4, R6 ;  /* 0x0000000409067825 */ /* 0x008fc800078e0206 */
[----:B----4-:R-:W-:-:S05]  /*0170*/  FADD R9, R2, R5 ;  /* 0x0000000502097221 */ /* 0x010fca0000000000 */
[----:B------:R-:W-:Y:S01]  /*0180*/  STG.E desc[UR4][R6.64], R9 ;  /* 0x0000000906007986 */ /* 0x000fe2000c101904 */
[----:B------:R-:W-:Y:S05]  /*0190*/  EXIT ;  /* 0x000000000000794d */ /* 0x000fea0003800000 */
.L_x_39:
        /* <DEDUP_REMOVED lines=14> */
.L_x_49:


//--------------------- .text.SobelVertical       --------------------------
	.section	.text.SobelVertical,"ax",@progbits
	.align	128
        .global         SobelVertical
        .type           SobelVertical,@function
        .size           SobelVertical,(.L_x_50 - SobelVertical)
        .other          SobelVertical,@"STO_CUDA_ENTRY STV_DEFAULT"
SobelVertical:
.text.SobelVertical:
        /* <DEDUP_REMOVED lines=13> */
[----:B------:R-:W0:Y:S01]  /*00d0*/  LDCU.64 UR6, c[0x0][0x380] ;  /* 0x00007000ff0677ac */ /* 0x000e220008000a00 */
[C---:B------:R-:W-:Y:S01]  /*00e0*/  IMAD R0, R3.reuse, UR8, R0 ;  /* 0x0000000803007c24 */ /* 0x040fe2000f8e0200 */
[----:B------:R-:W1:Y:S01]  /*00f0*/  LDC.64 R8, c[0x0][0x388] ;  /* 0x0000e200ff087b82 */ /* 0x000e620000000a00 */
[----:B------:R-:W2:Y:S02]  /*0100*/  LDCU.64 UR4, c[0x0][0x358] ;  /* 0x00006b00ff0477ac */ /* 0x000ea40008000a00 */
[----:B------:R-:W-:-:S05]  /*0110*/  IMAD R3, R3, 0x2, R0 ;  /* 0x0000000203037824 */ /* 0x000fca00078e0200 */
[----:B0-----:R-:W-:Y:S01]  /*0120*/  IADD3 R2, P0, PT, R3, UR6, RZ ;  /* 0x0000000603027c10 */ /* 0x001fe2000ff1e0ff */
[----:B------:R-:W-:-:S03]  /*0130*/  USHF.R.S32.HI UR6, URZ, 0x1f, UR8 ;  /* 0x0000001fff067899 */ /* 0x000fc60008011408 */
[----:B------:R-:W-:Y:S02]  /*0140*/  LEA.HI.X.SX32 R3, R3, UR7, 0x1, P0 ;  /* 0x0000000703037c11 */ /* 0x000fe400080f0eff */
[----:B------:R-:W-:-:S03]  /*0150*/  IADD3 R6, P0, PT, R2, UR8, RZ ;  /* 0x0000000802067c10 */ /* 0x000fc6000ff1e0ff */
[----:B--2---:R-:W2:Y:S01]  /*0160*/  LDG.E.U8 R10, desc[UR4][R2.64] ;  /* 0x00000004020a7981 */ /* 0x004ea2000c1e1100 */
[----:B------:R-:W-:Y:S02]  /*0170*/  IADD3.X R7, PT, PT, R3, UR6, RZ, P0, !PT ;  /* 0x0000000603077c10 */ /* 0x000fe400087fe4ff */
[----:B------:R-:W-:Y:S01]  /*0180*/  IADD3 R4, P0, PT, R6, UR8, RZ ;  /* 0x0000000806047c10 */ /* 0x000fe2000ff1e0ff */
[----:B------:R1:W2:Y:S03]  /*0190*/  LDG.E.U8 R11, desc[UR4][R2.64+0x2] ;  /* 0x00000204020b7981 */ /* 0x0002a6000c1e1100 */
[----:B------:R-:W-:Y:S01]  /*01a0*/  IADD3.X R5, PT, PT, R7, UR6, RZ, P0, !PT ;  /* 0x0000000607057c10 */ /* 0x000fe200087fe4ff */
[----:B------:R-:W3:Y:S04]  /*01b0*/  LDG.E.U8 R12, desc[UR4][R6.64+0x2] ;  /* 0x00000204060c7981 */ /* 0x000ee8000c1e1100 */
[----:B------:R-:W2:Y:S04]  /*01c0*/  LDG.E.U8 R14, desc[UR4][R4.64+0x4] ;  /* 0x00000404040e7981 */ /* 0x000ea8000c1e1100 */
[----:B------:R-:W3:Y:S04]  /*01d0*/  LDG.E.U8 R13, desc[UR4][R6.64+0x4] ;  /* 0x00000404060d7981 */ /* 0x000ee8000c1e1100 */
[----:B------:R-:W4:Y:S01]  /*01e0*/  LDG.E.U8 R15, desc[UR4][R4.64+0x6] ;  /* 0x00000604040f7981 */ /* 0x000f22000c1e1100 */
[----:B-1----:R-:W-:Y:S01]  /*01f0*/  IMAD.WIDE R2, R0, 0x4, R8 ;  /* 0x0000000400027825 */ /* 0x002fe200078e0208 */
[----:B--2---:R-:W-:-:S03]  /*0200*/  IADD3 R11, PT, PT, R11, -R10, -R14 ;  /* 0x8000000a0b0b7210 */ /* 0x004fc60007ffe80e */
[----:B---3--:R-:W-:-:S04]  /*0210*/  IMAD.IADD R12, R13, 0x1, -R12 ;  /* 0x000000010d0c7824 */ /* 0x008fc800078e0a0c */
[----:B------:R-:W-:-:S04]  /*0220*/  IMAD R12, R12, 0x2, R11 ;  /* 0x000000020c0c7824 */ /* 0x000fc800078e020b */
[----:B----4-:R-:W-:-:S05]  /*0230*/  IMAD.IADD R12, R15, 0x1, R12 ;  /* 0x000000010f0c7824 */ /* 0x010fca00078e020c */
[----:B------:R-:W-:-:S05]  /*0240*/  I2FP.F32.S32 R12, R12 ;  /* 0x0000000c000c7245 */ /* 0x000fca0000201400 */
[----:B------:R-:W-:-:S05]  /*0250*/  FADD R9, |R12|, -RZ ;  /* 0x800000ff0c097221 */ /* 0x000fca0000000200 */
[----:B------:R-:W-:Y:S01]  /*0260*/  STG.E desc[UR4][R2.64], R9 ;  /* 0x0000000902007986 */ /* 0x000fe2000c101904 */
[----:B------:R-:W-:Y:S05]  /*0270*/  EXIT ;  /* 0x000000000000794d */ /* 0x000fea0003800000 */
.L_x_40:
        /* <DEDUP_REMOVED lines=16> */
.L_x_50:


//--------------------- .text.SobelHorizontal     --------------------------
	.section	.text.SobelHorizontal,"ax",@progbits
	.align	128
        .global         SobelHorizontal
        .type           SobelHorizontal,@function
        .size           SobelHorizontal,(.L_x_51 - SobelHorizontal)
        .other          SobelHorizontal,@"STO_CUDA_ENTRY STV_DEFAULT"
SobelHorizontal:
.text.SobelHorizontal:
        /* <DEDUP_REMOVED lines=14> */
[C---:B------:R-:W-:Y:S01]  /*00e0*/  IMAD R0, R5.reuse, UR6, RZ ;  /* 0x0000000605007c24 */ /* 0x040fe2000f8e02ff */
[----:B------:R-:W-:Y:S01]  /*00f0*/  SHF.R.S32.HI R15, RZ, 0x1f, R3 ;  /* 0x0000001fff0f7819 */ /* 0x000fe20000011403 */
[C---:B------:R-:W-:Y:S01]  /*0100*/  VIADD R7, R5.reuse, UR6 ;  /* 0x0000000605077c36 */ /* 0x040fe20008000000 */
[----:B------:R-:W1:Y:S01]  /*0110*/  LDCU.64 UR4, c[0x0][0x358] ;  /* 0x00006b00ff0477ac */ /* 0x000e620008000a00 */
[--C-:B------:R-:W-:Y:S02]  /*0120*/  IMAD R4, R5, 0x2, R0.reuse ;  /* 0x0000000205047824 */ /* 0x100fe400078e0200 */
[----:B------:R-:W-:Y:S02]  /*0130*/  IMAD R7, R7, 0x2, R0 ;  /* 0x0000000207077824 */ /* 0x000fe400078e0200 */
[--C-:B------:R-:W-:Y:S01]  /*0140*/  IMAD.IADD R9, R3, 0x1, R4.reuse ;  /* 0x0000000103097824 */ /* 0x100fe200078e0204 */
[----:B------:R-:W-:-:S02]  /*0150*/  SHF.R.S32.HI R2, RZ, 0x1f, R4 ;  /* 0x0000001fff027819 */ /* 0x000fc40000011404 */
[----:B------:R-:W-:Y:S02]  /*0160*/  IADD3 R6, PT, PT, R7, 0x4, RZ ;  /* 0x0000000407067810 */ /* 0x000fe40007ffe0ff */
[----:B0-----:R-:W-:Y:S02]  /*0170*/  IADD3 R4, P1, P2, R4, UR8, R3 ;  /* 0x0000000804047c10 */ /* 0x001fe4000fa3e003 */
[----:B------:R-:W-:Y:S02]  /*0180*/  IADD3 R8, P0, PT, R9, UR8, RZ ;  /* 0x0000000809087c10 */ /* 0x000fe4000ff1e0ff */
[----:B------:R-:W-:Y:S01]  /*0190*/  IADD3.X R5, PT, PT, R2, UR9, R15, P1, P2 ;  /* 0x0000000902057c10 */ /* 0x000fe20008fe440f */
[----:B------:R-:W-:Y:S01]  /*01a0*/  IMAD.IADD R2, R3, 0x1, R6 ;  /* 0x0000000103027824 */ /* 0x000fe200078e0206 */
[----:B------:R-:W-:-:S03]  /*01b0*/  LEA.HI.X.SX32 R9, R9, UR9, 0x1, P0 ;  /* 0x0000000909097c11 */ /* 0x000fc600080f0eff */
[----:B-1----:R-:W2:Y:S01]  /*01c0*/  LDG.E.U8 R13, desc[UR4][R4.64+0x2] ;  /* 0x00000204040d7981 */ /* 0x002ea2000c1e1100 */
[----:B------:R-:W-:-:S03]  /*01d0*/  IADD3 R10, P0, PT, R2, UR8, RZ ;  /* 0x00000008020a7c10 */ /* 0x000fc6000ff1e0ff */
[----:B------:R-:W2:Y:S01]  /*01e0*/  LDG.E.U8 R8, desc[UR4][R8.64] ;  /* 0x0000000408087981 */ /* 0x000ea2000c1e1100 */
[----:B------:R-:W-:Y:S02]  /*01f0*/  SHF.R.S32.HI R12, RZ, 0x1f, R6 ;  /* 0x0000001fff0c7819 */ /* 0x000fe40000011406 */
[----:B------:R-:W-:Y:S02]  /*0200*/  LEA.HI.X.SX32 R11, R2, UR9, 0x1, P0 ;  /* 0x00000009020b7c11 */ /* 0x000fe400080f0eff */
[----:B------:R-:W-:Y:S01]  /*0210*/  IADD3 R6, P1, P2, R6, UR8, R3 ;  /* 0x0000000806067c10 */ /* 0x000fe2000fa3e003 */
[----:B------:R-:W3:Y:S03]  /*0220*/  LDG.E.U8 R2, desc[UR4][R4.64+0x1] ;  /* 0x0000010404027981 */ /* 0x000ee6000c1e1100 */
[----:B------:R-:W-:Y:S01]  /*0230*/  IADD3.X R7, PT, PT, R12, UR9, R15, P1, P2 ;  /* 0x000000090c077c10 */ /* 0x000fe20008fe440f */
[----:B------:R-:W4:Y:S04]  /*0240*/  LDG.E.U8 R10, desc[UR4][R10.64] ;  /* 0x000000040a0a7981 */ /* 0x000f28000c1e1100 */
[----:B------:R-:W5:Y:S04]  /*0250*/  LDG.E.U8 R14, desc[UR4][R6.64+0x1] ;  /* 0x00000104060e7981 */ /* 0x000f68000c1e1100 */
[----:B------:R-:W5:Y:S01]  /*0260*/  LDG.E.U8 R15, desc[UR4][R6.64+0x2] ;  /* 0x00000204060f7981 */ /* 0x000f62000c1e1100 */
[----:B------:R-:W-:-:S02]  /*0270*/  IMAD.IADD R3, R3, 0x1, R0 ;  /* 0x0000000103037824 */ /* 0x000fc400078e0200 */
[----:B--2---:R-:W-:Y:S02]  /*0280*/  IMAD.IADD R17, R8, 0x1, R13 ;  /* 0x0000000108117824 */ /* 0x004fe400078e020d */
[----:B------:R-:W0:Y:S03]  /*0290*/  LDC.64 R12, c[0x0][0x388] ;  /* 0x0000e200ff0c7b82 */ /* 0x000e260000000a00 */
[----:B---3--:R-:W-:-:S05]  /*02a0*/  LEA R17, R2, R17, 0x1 ;  /* 0x0000001102117211 */ /* 0x008fca00078e08ff */
[----:B----4-:R-:W-:-:S04]  /*02b0*/  IMAD.IADD R17, R10, 0x1, -R17 ;  /* 0x000000010a117824 */ /* 0x010fc800078e0a11 */
[----:B-----5:R-:W-:-:S05]  /*02c0*/  IMAD R14, R14, 0x2, R17 ;  /* 0x000000020e0e7824 */ /* 0x020fca00078e0211 */
[----:B------:R-:W-:-:S04]  /*02d0*/  IADD3 R14, PT, PT, R15, R14, RZ ;  /* 0x0000000e0f0e7210 */ /* 0x000fc80007ffe0ff */
[----:B------:R-:W-:Y:S01]  /*02e0*/  I2FP.F32.S32 R14, R14 ;  /* 0x0000000e000e7245 */ /* 0x000fe20000201400 */
[----:B0-----:R-:W-:-:S04]  /*02f0*/  IMAD.WIDE R2, R3, 0x4, R12 ;  /* 0x0000000403027825 */ /* 0x001fc800078e020c */
[----:B------:R-:W-:-:S05]  /*0300*/  FADD R5, |R14|, -RZ ;  /* 0x800000ff0e057221 */ /* 0x000fca0000000200 */
[----:B------:R-:W-:Y:S01]  /*0310*/  STG.E desc[UR4][R2.64], R5 ;  /* 0x0000000502007986 */ /* 0x000fe2000c101904 */
[----:B------:R-:W-:Y:S05]  /*0320*/  EXIT ;  /* 0x000000000000794d */ /* 0x000fea0003800000 */
.L_x_41:
        /* <DEDUP_REMOVED lines=13> */
.L_x_51:


//--------------------- .text.Rgb2GrayWithPadding --------------------------
	.section	.text.Rgb2GrayWithPadding,"ax",@progbits
	.align	128
        .global         Rgb2GrayWithPadding
        .type           Rgb2GrayWithPadding,@function
        .size           Rgb2GrayWithPadding,(.L_x_52 - Rgb2GrayWithPadding)
        .other          Rgb2GrayWithPadding,@"STO_CUDA_ENTRY STV_DEFAULT"
Rgb2GrayWithPadding:
.text.Rgb2GrayWithPadding:
[----:B------:R-:W-:Y:S01]  /*0000*/  LDC R1, c[0x0][0x37c] ;  /* 0x0000df00ff017b82 */ /* 0x000fe20000000800 */
[----:B------:R-:W0:Y:S07]  /*0010*/  S2R R5, SR_TID.Y ;  /* 0x0000000000057919 */ /* 0x000e2e0000002200 */
[----:B------:R-:W1:Y:S01]  /*0020*/  LDC R3, c[0x0][0x360] ;  /* 0x0000d800ff037b82 */ /* 0x000e620000000800 */
[----:B------:R-:W2:Y:S01]  /*0030*/  LDCU.64 UR8, c[0x0][0x390] ;  /* 0x00007200ff0877ac */ /* 0x000ea20008000a00 */
[----:B------:R-:W1:Y:S06]  /*0040*/  S2R R0, SR_TID.X ;  /* 0x0000000000007919 */ /* 0x000e6c0000002100 */
[----:B------:R-:W0:Y:S08]  /*0050*/  S2UR UR4, SR_CTAID.Y ;  /* 0x00000000000479c3 */ /* 0x000e300000002600 */
[----:B------:R-:W0:Y:S01]  /*0060*/  LDC R2, c[0x0][0x364] ;  /* 0x0000d900ff027b82 */ /* 0x000e220000000800 */
[----:B--2---:R-:W-:-:S07]  /*0070*/  UIADD3 UR5, UPT, UPT, UR9, 0x2, URZ ;  /* 0x0000000209057890 */ /* 0x004fce000fffe0ff */
[----:B------:R-:W1:Y:S01]  /*0080*/  S2UR UR6, SR_CTAID.X ;  /* 0x00000000000679c3 */ /* 0x000e620000002500 */
[----:B0-----:R-:W-:Y:S01]  /*0090*/  IMAD R5, R2, UR4, R5 ;  /* 0x0000000402057c24 */ /* 0x001fe2000f8e0205 */
[----:B------:R-:W-:-:S04]  /*00a0*/  UIADD3 UR4, UPT, UPT, UR8, 0x2, URZ ;  /* 0x0000000208047890 */ /* 0x000fc8000fffe0ff */
[----:B------:R-:W-:Y:S01]  /*00b0*/  ISETP.GE.AND P0, PT, R5, UR5, PT ;  /* 0x0000000505007c0c */ /* 0x000fe2000bf06270 */
[----:B-1----:R-:W-:-:S05]  /*00c0*/  IMAD R0, R3, UR6, R0 ;  /* 0x0000000603007c24 */ /* 0x002fca000f8e0200 */
[----:B------:R-:W-:-:S13]  /*00d0*/  ISETP.GE.OR P0, PT, R0, UR4, P0 ;  /* 0x0000000400007c0c */ /* 0x000fda0008706670 */
[----:B------:R-:W-:Y:S05]  /*00e0*/  @P0 EXIT ;  /* 0x000000000000094d */ /* 0x000fea0003800000 */
[----:B------:R-:W-:Y:S01]  /*00f0*/  UIADD3 UR5, UPT, UPT, UR8, 0x1, URZ ;  /* 0x0000000108057890 */ /* 0x000fe2000fffe0ff */
[----:B------:R-:W0:Y:S05]  /*0100*/  LDCU.64 UR6, c[0x0][0x358] ;  /* 0x00006b00ff0677ac */ /* 0x000e2a0008000a00 */
[----:B------:R-:W-:Y:S01]  /*0110*/  ISETP.NE.AND P0, PT, R0, UR5, PT ;  /* 0x0000000500007c0c */ /* 0x000fe2000bf05270 */
[----:B------:R-:W-:-:S03]  /*0120*/  UIADD3 UR5, UPT, UPT, UR9, 0x1, URZ ;  /* 0x0000000109057890 */ /* 0x000fc6000fffe0ff */
[----:B------:R-:W-:-:S04]  /*0130*/  ISETP.NE.AND P0, PT, R0, RZ, P0 ;  /* 0x000000ff0000720c */ /* 0x000fc80000705270 */
[----:B------:R-:W-:-:S04]  /*0140*/  ISETP.NE.AND P0, PT, R5, RZ, P0 ;  /* 0x000000ff0500720c */ /* 0x000fc80000705270 */
[----:B------:R-:W-:-:S13]  /*0150*/  ISETP.NE.AND P0, PT, R5, UR5, P0 ;  /* 0x0000000505007c0c */ /* 0x000fda0008705270 */
[----:B------:R-:W1:Y:S01]  /*0160*/  @!P0 LDC.64 R6, c[0x0][0x388] ;  /* 0x0000e200ff068b82 */ /* 0x000e620000000a00 */
[----:B------:R-:W-:-:S05]  /*0170*/  @!P0 IMAD R3, R5, UR4, R0 ;  /* 0x0000000405038c24 */ /* 0x000fca000f8e0200 */
[----:B-1----:R-:W-:-:S04]  /*0180*/  @!P0 IADD3 R2, P1, PT, R3, R6, RZ ;  /* 0x0000000603028210 */ /* 0x002fc80007f3e0ff */
[----:B------:R-:W-:-:S05]  /*0190*/  @!P0 LEA.HI.X.SX32 R3, R3, R7, 0x1, P1 ;  /* 0x0000000703038211 */ /* 0x000fca00008f0eff */
[----:B0-----:R0:W-:Y:S01]  /*01a0*/  @!P0 STG.E.U8 desc[UR6][R2.64], RZ ;  /* 0x000000ff02008986 */ /* 0x0011e2000c101106 */
[----:B------:R-:W-:Y:S05]  /*01b0*/  @!P0 EXIT ;  /* 0x000000000000894d */ /* 0x000fea0003800000 */
[----:B------:R-:W1:Y:S01]  /*01c0*/  LDCU.128 UR12, c[0x0][0x380] ;  /* 0x00007000ff0c77ac */ /* 0x000e620008000c00 */
[----:B0-----:R-:W-:Y:S02]  /*01d0*/  VIADD R3, R5, 0xffffffff ;  /* 0xffffffff05037836 */ /* 0x001fe40000000000 */
[----:B------:R-:W-:Y:S02]  /*01e0*/  IMAD.MOV.U32 R2, RZ, RZ, 0x3 ;  /* 0x00000003ff027424 */ /* 0x000fe400078e00ff */
[----:B------:R-:W-:-:S04]  /*01f0*/  IMAD R3, R3, UR8, R0 ;  /* 0x0000000803037c24 */ /* 0x000fc8000f8e0200 */
[----:B------:R-:W-:-:S05]  /*0200*/  IMAD R3, R3, R2, -0x3 ;  /* 0xfffffffd03037424 */ /* 0x000fca00078e0202 */
[----:B-1----:R-:W-:-:S04]  /*0210*/  IADD3 R2, P0, PT, R3, UR12, RZ ;  /* 0x0000000c03027c10 */ /* 0x002fc8000ff1e0ff */
[----:B------:R-:W-:-:S05]  /*0220*/  LEA.HI.X.SX32 R3, R3, UR13, 0x1, P0 ;  /* 0x0000000d03037c11 */ /* 0x000fca00080f0eff */
[----:B------:R-:W2:Y:S04]  /*0230*/  LDG.E.U8 R6, desc[UR6][R2.64+0x1] ;  /* 0x0000010602067981 */ /* 0x000ea8000c1e1100 */
[----:B------:R-:W3:Y:S04]  /*0240*/  LDG.E.U8 R4, desc[UR6][R2.64] ;  /* 0x0000000602047981 */ /* 0x000ee8000c1e1100 */
[----:B------:R-:W4:Y:S01]  /*0250*/  LDG.E.U8 R7, desc[UR6][R2.64+0x2] ;  /* 0x0000020602077981 */ /* 0x000f22000c1e1100 */
[----:B------:R-:W-:Y:S01]  /*0260*/  IMAD R0, R5, UR4, R0 ;  /* 0x0000000405007c24 */ /* 0x000fe2000f8e0200 */
[----:B--2---:R-:W-:-:S02]  /*0270*/  I2FP.F32.U32 R6, R6 ;  /* 0x0000000600067245 */ /* 0x004fc40000201000 */
[----:B---3--:R-:W-:-:S03]  /*0280*/  I2FP.F32.U32 R4, R4 ;  /* 0x0000000400047245 */ /* 0x008fc60000201000 */
[----:B------:R-:W-:Y:S01]  /*0290*/  FMUL R9, R6, 0.71539998054504394531 ;  /* 0x3f37247406097820 */ /* 0x000fe20000400000 */
[----:B----4-:R-:W-:-:S03]  /*02a0*/  I2FP.F32.U32 R7, R7 ;  /* 0x0000000700077245 */ /* 0x010fc60000201000 */
[----:B------:R-:W-:-:S04]  /*02b0*/  FFMA R4, R4, 0.21250000596046447754, R9 ;  /* 0x3e59999a04047823 */ /* 0x000fc80000000009 */
[----:B------:R-:W-:Y:S01]  /*02c0*/  FFMA R7, R7, 0.072099998593330383301, R4 ;  /* 0x3d93a92a07077823 */ /* 0x000fe20000000004 */
[----:B------:R-:W-:-:S04]  /*02d0*/  IADD3 R4, P0, PT, R0, UR14, RZ ;  /* 0x0000000e00047c10 */ /* 0x000fc8000ff1e0ff */
[----:B------:R-:W-:Y:S01]  /*02e0*/  LEA.HI.X.SX32 R5, R0, UR15, 0x1, P0 ;  /* 0x0000000f00057c11 */ /* 0x000fe200080f0eff */
[----:B------:R-:W0:Y:S04]  /*02f0*/  F2I.U32.TRUNC.NTZ R7, R7 ;  /* 0x0000000700077305 */ /* 0x000e28000020f000 */
[----:B0-----:R-:W-:Y:S01]  /*0300*/  STG.E.U8 desc[UR6][R4.64], R7 ;  /* 0x0000000704007986 */ /* 0x001fe2000c101106 */
[----:B------:R-:W-:Y:S05]  /*0310*/  EXIT ;  /* 0x000000000000794d */ /* 0x000fea0003800000 */
.L_x_42:
        /* <DEDUP_REMOVED lines=14> */
.L_x_52:


//--------------------- .nv.shared.reserved.0     --------------------------
	.section	.nv.shared.reserved.0,"aw",@nobits
	.weak		__nv_reservedSMEM_offset_0_alias
	.size		__nv_reservedSMEM_offset_0_alias, 0, 64
	.other		__nv_reservedSMEM_offset_0_alias,@"STO_CUDA_RESERVED_SHARED STV_DEFAULT"
__nv_reservedSMEM_offset_0_alias:
	.zero		0
	.zero		64


//--------------------- .nv.shared.findMinInThreadBlock --------------------------
	.section	.nv.shared.findMinInThreadBlock,"aw",@nobits
	.sectionflags	@""
	.align	4
.nv.shared.findMinInThreadBlock:
	.zero		9216


//--------------------- .nv.constant0.updateEnergyMap --------------------------
	.section	.nv.constant0.updateEnergyMap,"a",@progbits
	.sectionflags	@""
	.align	4
.nv.constant0.updateEnergyMap:
	.zero		944


//--------------------- .nv.constant0.removeSeamRGB --------------------------
	.section	.nv.constant0.removeSeamRGB,"a",@progbits
	.sectionflags	@""
	.align	4
.nv.constant0.removeSeamRGB:
	.zero		960


//--------------------- .nv.constant0.removeVerticalSeamMaps --------------------------
	.section	.nv.constant0.removeVerticalSeamMaps,"a",@progbits
	.sectionflags	@""
	.align	4
.nv.constant0.removeVerticalSeamMaps:
	.zero		960


//--------------------- .nv.constant0.removeVerticalSeam --------------------------
	.section	.nv.constant0.removeVerticalSeam,"a",@progbits
	.sectionflags	@""
	.align	4
.nv.constant0.removeVerticalSeam:
	.zero		928


//--------------------- .nv.constant0.cumulativeMapBackward --------------------------
	.section	.nv.constant0.cumulativeMapBackward,"a",@progbits
	.sectionflags	@""
	.align	4
.nv.constant0.cumulativeMapBackward:
	.zero		920


//--------------------- .nv.constant0.findMinInThreadBlock --------------------------
	.section	.nv.constant0.findMinInThreadBlock,"a",@progbits
	.sectionflags	@""
	.align	4
.nv.constant0.findMinInThreadBlock:
	.zero		916


//--------------------- .nv.constant0.EnergyMapBackward --------------------------
	.section	.nv.constant0.EnergyMapBackward,"a",@progbits
	.sectionflags	@""
	.align	4
.nv.constant0.EnergyMapBackward:
	.zero		928


//--------------------- .nv.constant0.SobelVertical --------------------------
	.section	.nv.constant0.SobelVertical,"a",@progbits
	.sectionflags	@""
	.align	4
.nv.constant0.SobelVertical:
	.zero		920


//--------------------- .nv.constant0.SobelHorizontal --------------------------
	.section	.nv.constant0.SobelHorizontal,"a",@progbits
	.sectionflags	@""
	.align	4
.nv.constant0.SobelHorizontal:
	.zero		920


//--------------------- .nv.constant0.Rgb2GrayWithPadding --------------------------
	.section	.nv.constant0.Rgb2GrayWithPadding,"a",@progbits
	.sectionflags	@""
	.align	4
.nv.constant0.Rgb2GrayWithPadding:
	.zero		920


//--------------------- SYMBOLS --------------------------

	.type		.nv.reservedSmem.offset0,@object
	.size		.nv.reservedSmem.offset0,0x4
	.type		.nv.reservedSmem.cap,@object
	.size		.nv.reservedSmem.cap,0x4
